//
// Generated by NVIDIA NVVM Compiler
//
// Compiler Build ID: CL-36424714
// Cuda compilation tools, release 13.0, V13.0.88
// Based on NVVM 20.0.0
//

.version 9.0
.target sm_100
.address_size 64

	// .globl	_Z23computeResponsibilitiesPKdS0_S0_S0_S0_Pdiii
.func  (.param .b64 func_retval0) __internal_accurate_pow
(
	.param .b64 __internal_accurate_pow_param_0
)
;

.visible .entry _Z23computeResponsibilitiesPKdS0_S0_S0_S0_Pdiii(
	.param .u64 .ptr .align 1 _Z23computeResponsibilitiesPKdS0_S0_S0_S0_Pdiii_param_0,
	.param .u64 .ptr .align 1 _Z23computeResponsibilitiesPKdS0_S0_S0_S0_Pdiii_param_1,
	.param .u64 .ptr .align 1 _Z23computeResponsibilitiesPKdS0_S0_S0_S0_Pdiii_param_2,
	.param .u64 .ptr .align 1 _Z23computeResponsibilitiesPKdS0_S0_S0_S0_Pdiii_param_3,
	.param .u64 .ptr .align 1 _Z23computeResponsibilitiesPKdS0_S0_S0_S0_Pdiii_param_4,
	.param .u64 .ptr .align 1 _Z23computeResponsibilitiesPKdS0_S0_S0_S0_Pdiii_param_5,
	.param .u32 _Z23computeResponsibilitiesPKdS0_S0_S0_S0_Pdiii_param_6,
	.param .u32 _Z23computeResponsibilitiesPKdS0_S0_S0_S0_Pdiii_param_7,
	.param .u32 _Z23computeResponsibilitiesPKdS0_S0_S0_S0_Pdiii_param_8
)
{
	.local .align 16 .b8 	__local_depot0[512];
	.reg .b64 	%SP;
	.reg .b64 	%SPL;
	.reg .pred 	%p<70>;
	.reg .b32 	%r<173>;
	.reg .b32 	%f<7>;
	.reg .b64 	%rd<142>;
	.reg .b64 	%fd<429>;

	mov.u64 	%SPL, __local_depot0;
	ld.param.u64 	%rd25, [_Z23computeResponsibilitiesPKdS0_S0_S0_S0_Pdiii_param_0];
	ld.param.u64 	%rd26, [_Z23computeResponsibilitiesPKdS0_S0_S0_S0_Pdiii_param_1];
	ld.param.u64 	%rd27, [_Z23computeResponsibilitiesPKdS0_S0_S0_S0_Pdiii_param_2];
	ld.param.u64 	%rd28, [_Z23computeResponsibilitiesPKdS0_S0_S0_S0_Pdiii_param_3];
	ld.param.u64 	%rd24, [_Z23computeResponsibilitiesPKdS0_S0_S0_S0_Pdiii_param_4];
	ld.param.u64 	%rd29, [_Z23computeResponsibilitiesPKdS0_S0_S0_S0_Pdiii_param_5];
	ld.param.u32 	%r63, [_Z23computeResponsibilitiesPKdS0_S0_S0_S0_Pdiii_param_6];
	ld.param.u32 	%r64, [_Z23computeResponsibilitiesPKdS0_S0_S0_S0_Pdiii_param_7];
	ld.param.u32 	%r65, [_Z23computeResponsibilitiesPKdS0_S0_S0_S0_Pdiii_param_8];
	cvta.to.global.u64 	%rd1, %rd26;
	cvta.to.global.u64 	%rd2, %rd25;
	cvta.to.global.u64 	%rd3, %rd27;
	cvta.to.global.u64 	%rd4, %rd24;
	cvta.to.global.u64 	%rd5, %rd28;
	cvta.to.global.u64 	%rd6, %rd29;
	add.u64 	%rd7, %SPL, 0;
	add.u64 	%rd8, %SPL, 256;
	mov.u32 	%r66, %ctaid.x;
	mov.u32 	%r67, %ntid.x;
	mov.u32 	%r68, %tid.x;
	mad.lo.s32 	%r1, %r66, %r67, %r68;
	setp.ge.s32 	%p1, %r1, %r65;
	@%p1 bra 	$L__BB0_111;
	setp.lt.s32 	%p2, %r64, 1;
	mov.f64 	%fd428, 0d0000000000000000;
	@%p2 bra 	$L__BB0_55;
	setp.lt.s32 	%p3, %r63, 1;
	mul.lo.s32 	%r2, %r63, %r1;
	cvt.rn.f64.s32 	%fd51, %r63;
	mov.f64 	%fd52, 0d401921FB54442D18;
	{
	.reg .b32 %temp; 
	mov.b64 	{%temp, %r69}, %fd52;
	}
	{
	.reg .b32 %temp; 
	mov.b64 	{%temp, %r70}, %fd51;
	}
	shr.u32 	%r71, %r70, 20;
	and.b32  	%r72, %r71, 2047;
	add.s32 	%r73, %r72, -1012;
	mov.b64 	%rd32, %fd51;
	shl.b64 	%rd33, %rd32, %r73;
	setp.eq.s64 	%p4, %rd33, -9223372036854775808;
	{ // callseq 0, 0
	.param .b64 param0;
	st.param.f64 	[param0], %fd51;
	.param .b64 retval0;
	call.uni (retval0), 
	__internal_accurate_pow, 
	(
	param0
	);
	ld.param.f64 	%fd53, [retval0];
	} // callseq 0
	setp.lt.s32 	%p5, %r69, 0;
	neg.f64 	%fd55, %fd53;
	selp.f64 	%fd56, %fd55, %fd53, %p4;
	selp.f64 	%fd1, %fd56, %fd53, %p5;
	setp.eq.s32 	%p6, %r63, 0;
	selp.f64 	%fd2, 0d3FF0000000000000, %fd1, %p6;
	mul.lo.s32 	%r3, %r64, %r1;
	@%p3 bra 	$L__BB0_47;
	and.b32  	%r4, %r63, 7;
	and.b32  	%r5, %r63, 3;
	and.b32  	%r6, %r63, 15;
	and.b32  	%r7, %r63, 2147483632;
	mov.f64 	%fd428, 0d0000000000000000;
	mov.b32 	%r151, 0;
$L__BB0_4:
	setp.lt.u32 	%p15, %r63, 8;
	mul.lo.s32 	%r9, %r151, %r63;
	mov.b32 	%r164, 0;
	@%p15 bra 	$L__BB0_7;
	and.b32  	%r107, %r63, 2147483640;
	neg.s32 	%r153, %r107;
	add.s64 	%rd139, %rd7, 32;
	mul.wide.u32 	%rd45, %r9, 8;
	add.s64 	%rd46, %rd1, %rd45;
	add.s64 	%rd140, %rd46, 32;
	mov.u32 	%r152, %r2;
$L__BB0_6:
	.pragma "nounroll";
	and.b32  	%r164, %r63, 2147483640;
	mul.wide.s32 	%rd47, %r152, 8;
	add.s64 	%rd48, %rd2, %rd47;
	ld.global.f64 	%fd121, [%rd48];
	ld.global.f64 	%fd122, [%rd140+-32];
	sub.f64 	%fd123, %fd121, %fd122;
	ld.global.f64 	%fd124, [%rd48+8];
	ld.global.f64 	%fd125, [%rd140+-24];
	sub.f64 	%fd126, %fd124, %fd125;
	st.local.v2.f64 	[%rd139+-32], {%fd123, %fd126};
	ld.global.f64 	%fd127, [%rd48+16];
	ld.global.f64 	%fd128, [%rd140+-16];
	sub.f64 	%fd129, %fd127, %fd128;
	ld.global.f64 	%fd130, [%rd48+24];
	ld.global.f64 	%fd131, [%rd140+-8];
	sub.f64 	%fd132, %fd130, %fd131;
	st.local.v2.f64 	[%rd139+-16], {%fd129, %fd132};
	ld.global.f64 	%fd133, [%rd48+32];
	ld.global.f64 	%fd134, [%rd140];
	sub.f64 	%fd135, %fd133, %fd134;
	ld.global.f64 	%fd136, [%rd48+40];
	ld.global.f64 	%fd137, [%rd140+8];
	sub.f64 	%fd138, %fd136, %fd137;
	st.local.v2.f64 	[%rd139], {%fd135, %fd138};
	ld.global.f64 	%fd139, [%rd48+48];
	ld.global.f64 	%fd140, [%rd140+16];
	sub.f64 	%fd141, %fd139, %fd140;
	ld.global.f64 	%fd142, [%rd48+56];
	ld.global.f64 	%fd143, [%rd140+24];
	sub.f64 	%fd144, %fd142, %fd143;
	st.local.v2.f64 	[%rd139+16], {%fd141, %fd144};
	add.s32 	%r153, %r153, 8;
	add.s32 	%r152, %r152, 8;
	add.s64 	%rd140, %rd140, 64;
	add.s64 	%rd139, %rd139, 64;
	setp.eq.s32 	%p16, %r153, 0;
	@%p16 bra 	$L__BB0_7;
	bra.uni 	$L__BB0_6;
$L__BB0_7:
	setp.eq.s32 	%p17, %r4, 0;
	@%p17 bra 	$L__BB0_15;
	add.s32 	%r108, %r4, -1;
	setp.lt.u32 	%p18, %r108, 3;
	@%p18 bra 	$L__BB0_10;
	add.s32 	%r109, %r164, %r2;
	mul.wide.s32 	%rd49, %r109, 8;
	add.s64 	%rd50, %rd2, %rd49;
	ld.global.f64 	%fd145, [%rd50];
	add.s32 	%r110, %r164, %r9;
	mul.wide.u32 	%rd51, %r110, 8;
	add.s64 	%rd52, %rd1, %rd51;
	ld.global.f64 	%fd146, [%rd52];
	sub.f64 	%fd147, %fd145, %fd146;
	cvt.u64.u32 	%rd53, %r164;
	mul.wide.u32 	%rd54, %r164, 8;
	add.s64 	%rd55, %rd7, %rd54;
	st.local.f64 	[%rd55], %fd147;
	ld.global.f64 	%fd148, [%rd50+8];
	cvt.u64.u32 	%rd56, %r9;
	add.s64 	%rd57, %rd53, %rd56;
	shl.b64 	%rd58, %rd57, 3;
	add.s64 	%rd59, %rd1, %rd58;
	ld.global.f64 	%fd149, [%rd59+8];
	sub.f64 	%fd150, %fd148, %fd149;
	st.local.f64 	[%rd55+8], %fd150;
	ld.global.f64 	%fd151, [%rd50+16];
	ld.global.f64 	%fd152, [%rd59+16];
	sub.f64 	%fd153, %fd151, %fd152;
	st.local.f64 	[%rd55+16], %fd153;
	ld.global.f64 	%fd154, [%rd50+24];
	ld.global.f64 	%fd155, [%rd59+24];
	sub.f64 	%fd156, %fd154, %fd155;
	st.local.f64 	[%rd55+24], %fd156;
	add.s32 	%r164, %r164, 4;
$L__BB0_10:
	setp.eq.s32 	%p19, %r5, 0;
	@%p19 bra 	$L__BB0_15;
	setp.eq.s32 	%p20, %r5, 1;
	@%p20 bra 	$L__BB0_13;
	add.s32 	%r111, %r164, %r2;
	mul.wide.s32 	%rd60, %r111, 8;
	add.s64 	%rd61, %rd2, %rd60;
	ld.global.f64 	%fd157, [%rd61];
	add.s32 	%r112, %r164, %r9;
	mul.wide.u32 	%rd62, %r112, 8;
	add.s64 	%rd63, %rd1, %rd62;
	ld.global.f64 	%fd158, [%rd63];
	sub.f64 	%fd159, %fd157, %fd158;
	cvt.u64.u32 	%rd64, %r164;
	mul.wide.u32 	%rd65, %r164, 8;
	add.s64 	%rd66, %rd7, %rd65;
	st.local.f64 	[%rd66], %fd159;
	ld.global.f64 	%fd160, [%rd61+8];
	cvt.u64.u32 	%rd67, %r9;
	add.s64 	%rd68, %rd64, %rd67;
	shl.b64 	%rd69, %rd68, 3;
	add.s64 	%rd70, %rd1, %rd69;
	ld.global.f64 	%fd161, [%rd70+8];
	sub.f64 	%fd162, %fd160, %fd161;
	st.local.f64 	[%rd66+8], %fd162;
	add.s32 	%r164, %r164, 2;
$L__BB0_13:
	and.b32  	%r113, %r63, 1;
	setp.eq.b32 	%p21, %r113, 1;
	not.pred 	%p22, %p21;
	@%p22 bra 	$L__BB0_15;
	add.s32 	%r114, %r164, %r2;
	mul.wide.s32 	%rd71, %r114, 8;
	add.s64 	%rd72, %rd2, %rd71;
	ld.global.f64 	%fd163, [%rd72];
	add.s32 	%r115, %r164, %r9;
	mul.wide.u32 	%rd73, %r115, 8;
	add.s64 	%rd74, %rd1, %rd73;
	ld.global.f64 	%fd164, [%rd74];
	sub.f64 	%fd165, %fd163, %fd164;
	mul.wide.u32 	%rd75, %r164, 8;
	add.s64 	%rd76, %rd7, %rd75;
	st.local.f64 	[%rd76], %fd165;
$L__BB0_15:
	mov.b32 	%r154, 0;
$L__BB0_16:
	setp.lt.u32 	%p23, %r63, 16;
	add.s32 	%r118, %r154, %r9;
	mul.lo.s32 	%r17, %r118, %r63;
	mov.b32 	%r157, 0;
	mov.f64 	%fd414, 0d0000000000000000;
	@%p23 bra 	$L__BB0_19;
	mov.b32 	%r155, 0;
	mov.f64 	%fd414, 0d0000000000000000;
$L__BB0_18:
	.pragma "nounroll";
	add.s32 	%r120, %r155, %r17;
	mul.wide.s32 	%rd77, %r120, 8;
	add.s64 	%rd78, %rd3, %rd77;
	ld.global.f64 	%fd169, [%rd78];
	mul.wide.u32 	%rd79, %r155, 8;
	add.s64 	%rd80, %rd7, %rd79;
	ld.local.v2.f64 	{%fd170, %fd171}, [%rd80];
	fma.rn.f64 	%fd172, %fd169, %fd170, %fd414;
	ld.global.f64 	%fd173, [%rd78+8];
	fma.rn.f64 	%fd174, %fd173, %fd171, %fd172;
	ld.global.f64 	%fd175, [%rd78+16];
	ld.local.v2.f64 	{%fd176, %fd177}, [%rd80+16];
	fma.rn.f64 	%fd178, %fd175, %fd176, %fd174;
	ld.global.f64 	%fd179, [%rd78+24];
	fma.rn.f64 	%fd180, %fd179, %fd177, %fd178;
	ld.global.f64 	%fd181, [%rd78+32];
	ld.local.v2.f64 	{%fd182, %fd183}, [%rd80+32];
	fma.rn.f64 	%fd184, %fd181, %fd182, %fd180;
	ld.global.f64 	%fd185, [%rd78+40];
	fma.rn.f64 	%fd186, %fd185, %fd183, %fd184;
	ld.global.f64 	%fd187, [%rd78+48];
	ld.local.v2.f64 	{%fd188, %fd189}, [%rd80+48];
	fma.rn.f64 	%fd190, %fd187, %fd188, %fd186;
	ld.global.f64 	%fd191, [%rd78+56];
	fma.rn.f64 	%fd192, %fd191, %fd189, %fd190;
	ld.global.f64 	%fd193, [%rd78+64];
	ld.local.v2.f64 	{%fd194, %fd195}, [%rd80+64];
	fma.rn.f64 	%fd196, %fd193, %fd194, %fd192;
	ld.global.f64 	%fd197, [%rd78+72];
	fma.rn.f64 	%fd198, %fd197, %fd195, %fd196;
	ld.global.f64 	%fd199, [%rd78+80];
	ld.local.v2.f64 	{%fd200, %fd201}, [%rd80+80];
	fma.rn.f64 	%fd202, %fd199, %fd200, %fd198;
	ld.global.f64 	%fd203, [%rd78+88];
	fma.rn.f64 	%fd204, %fd203, %fd201, %fd202;
	ld.global.f64 	%fd205, [%rd78+96];
	ld.local.v2.f64 	{%fd206, %fd207}, [%rd80+96];
	fma.rn.f64 	%fd208, %fd205, %fd206, %fd204;
	ld.global.f64 	%fd209, [%rd78+104];
	fma.rn.f64 	%fd210, %fd209, %fd207, %fd208;
	ld.global.f64 	%fd211, [%rd78+112];
	ld.local.v2.f64 	{%fd212, %fd213}, [%rd80+112];
	fma.rn.f64 	%fd214, %fd211, %fd212, %fd210;
	ld.global.f64 	%fd215, [%rd78+120];
	fma.rn.f64 	%fd414, %fd215, %fd213, %fd214;
	add.s32 	%r155, %r155, 16;
	setp.ne.s32 	%p24, %r155, %r7;
	mov.u32 	%r157, %r7;
	@%p24 bra 	$L__BB0_18;
$L__BB0_19:
	setp.eq.s32 	%p25, %r6, 0;
	@%p25 bra 	$L__BB0_29;
	add.s32 	%r121, %r6, -1;
	setp.lt.u32 	%p26, %r121, 7;
	@%p26 bra 	$L__BB0_22;
	add.s32 	%r122, %r157, %r17;
	mul.wide.s32 	%rd81, %r122, 8;
	add.s64 	%rd82, %rd3, %rd81;
	ld.global.f64 	%fd217, [%rd82];
	mul.wide.u32 	%rd83, %r157, 8;
	add.s64 	%rd84, %rd7, %rd83;
	ld.local.f64 	%fd218, [%rd84];
	fma.rn.f64 	%fd219, %fd217, %fd218, %fd414;
	ld.global.f64 	%fd220, [%rd82+8];
	ld.local.f64 	%fd221, [%rd84+8];
	fma.rn.f64 	%fd222, %fd220, %fd221, %fd219;
	ld.global.f64 	%fd223, [%rd82+16];
	ld.local.f64 	%fd224, [%rd84+16];
	fma.rn.f64 	%fd225, %fd223, %fd224, %fd222;
	ld.global.f64 	%fd226, [%rd82+24];
	ld.local.f64 	%fd227, [%rd84+24];
	fma.rn.f64 	%fd228, %fd226, %fd227, %fd225;
	ld.global.f64 	%fd229, [%rd82+32];
	ld.local.f64 	%fd230, [%rd84+32];
	fma.rn.f64 	%fd231, %fd229, %fd230, %fd228;
	ld.global.f64 	%fd232, [%rd82+40];
	ld.local.f64 	%fd233, [%rd84+40];
	fma.rn.f64 	%fd234, %fd232, %fd233, %fd231;
	ld.global.f64 	%fd235, [%rd82+48];
	ld.local.f64 	%fd236, [%rd84+48];
	fma.rn.f64 	%fd237, %fd235, %fd236, %fd234;
	ld.global.f64 	%fd238, [%rd82+56];
	ld.local.f64 	%fd239, [%rd84+56];
	fma.rn.f64 	%fd414, %fd238, %fd239, %fd237;
	add.s32 	%r157, %r157, 8;
$L__BB0_22:
	setp.eq.s32 	%p27, %r4, 0;
	@%p27 bra 	$L__BB0_29;
	add.s32 	%r123, %r4, -1;
	setp.lt.u32 	%p28, %r123, 3;
	@%p28 bra 	$L__BB0_25;
	add.s32 	%r124, %r157, %r17;
	mul.wide.s32 	%rd85, %r124, 8;
	add.s64 	%rd86, %rd3, %rd85;
	ld.global.f64 	%fd241, [%rd86];
	mul.wide.u32 	%rd87, %r157, 8;
	add.s64 	%rd88, %rd7, %rd87;
	ld.local.f64 	%fd242, [%rd88];
	fma.rn.f64 	%fd243, %fd241, %fd242, %fd414;
	ld.global.f64 	%fd244, [%rd86+8];
	ld.local.f64 	%fd245, [%rd88+8];
	fma.rn.f64 	%fd246, %fd244, %fd245, %fd243;
	ld.global.f64 	%fd247, [%rd86+16];
	ld.local.f64 	%fd248, [%rd88+16];
	fma.rn.f64 	%fd249, %fd247, %fd248, %fd246;
	ld.global.f64 	%fd250, [%rd86+24];
	ld.local.f64 	%fd251, [%rd88+24];
	fma.rn.f64 	%fd414, %fd250, %fd251, %fd249;
	add.s32 	%r157, %r157, 4;
$L__BB0_25:
	setp.eq.s32 	%p29, %r5, 0;
	@%p29 bra 	$L__BB0_29;
	setp.eq.s32 	%p30, %r5, 1;
	add.s32 	%r125, %r157, %r17;
	mul.wide.s32 	%rd89, %r125, 8;
	add.s64 	%rd15, %rd3, %rd89;
	ld.global.f64 	%fd252, [%rd15];
	mul.wide.u32 	%rd90, %r157, 8;
	add.s64 	%rd16, %rd7, %rd90;
	ld.local.f64 	%fd253, [%rd16];
	fma.rn.f64 	%fd414, %fd252, %fd253, %fd414;
	@%p30 bra 	$L__BB0_29;
	setp.eq.s32 	%p31, %r5, 2;
	ld.global.f64 	%fd254, [%rd15+8];
	ld.local.f64 	%fd255, [%rd16+8];
	fma.rn.f64 	%fd414, %fd254, %fd255, %fd414;
	@%p31 bra 	$L__BB0_29;
	ld.global.f64 	%fd256, [%rd15+16];
	ld.local.f64 	%fd257, [%rd16+16];
	fma.rn.f64 	%fd414, %fd256, %fd257, %fd414;
$L__BB0_29:
	mul.wide.u32 	%rd91, %r154, 8;
	add.s64 	%rd92, %rd8, %rd91;
	st.local.f64 	[%rd92], %fd414;
	add.s32 	%r154, %r154, 1;
	setp.eq.s32 	%p32, %r154, %r63;
	@%p32 bra 	$L__BB0_30;
	bra.uni 	$L__BB0_16;
$L__BB0_30:
	setp.lt.u32 	%p33, %r63, 16;
	mov.f64 	%fd422, 0d0000000000000000;
	mov.b32 	%r161, 0;
	@%p33 bra 	$L__BB0_33;
	mov.f64 	%fd422, 0d0000000000000000;
	mov.b32 	%r159, 0;
$L__BB0_32:
	.pragma "nounroll";
	mul.wide.u32 	%rd93, %r159, 8;
	add.s64 	%rd94, %rd7, %rd93;
	ld.local.v2.f64 	{%fd261, %fd262}, [%rd94];
	add.s64 	%rd95, %rd8, %rd93;
	ld.local.v2.f64 	{%fd263, %fd264}, [%rd95];
	fma.rn.f64 	%fd265, %fd261, %fd263, %fd422;
	fma.rn.f64 	%fd266, %fd262, %fd264, %fd265;
	ld.local.v2.f64 	{%fd267, %fd268}, [%rd94+16];
	ld.local.v2.f64 	{%fd269, %fd270}, [%rd95+16];
	fma.rn.f64 	%fd271, %fd267, %fd269, %fd266;
	fma.rn.f64 	%fd272, %fd268, %fd270, %fd271;
	ld.local.v2.f64 	{%fd273, %fd274}, [%rd94+32];
	ld.local.v2.f64 	{%fd275, %fd276}, [%rd95+32];
	fma.rn.f64 	%fd277, %fd273, %fd275, %fd272;
	fma.rn.f64 	%fd278, %fd274, %fd276, %fd277;
	ld.local.v2.f64 	{%fd279, %fd280}, [%rd94+48];
	ld.local.v2.f64 	{%fd281, %fd282}, [%rd95+48];
	fma.rn.f64 	%fd283, %fd279, %fd281, %fd278;
	fma.rn.f64 	%fd284, %fd280, %fd282, %fd283;
	ld.local.v2.f64 	{%fd285, %fd286}, [%rd94+64];
	ld.local.v2.f64 	{%fd287, %fd288}, [%rd95+64];
	fma.rn.f64 	%fd289, %fd285, %fd287, %fd284;
	fma.rn.f64 	%fd290, %fd286, %fd288, %fd289;
	ld.local.v2.f64 	{%fd291, %fd292}, [%rd94+80];
	ld.local.v2.f64 	{%fd293, %fd294}, [%rd95+80];
	fma.rn.f64 	%fd295, %fd291, %fd293, %fd290;
	fma.rn.f64 	%fd296, %fd292, %fd294, %fd295;
	ld.local.v2.f64 	{%fd297, %fd298}, [%rd94+96];
	ld.local.v2.f64 	{%fd299, %fd300}, [%rd95+96];
	fma.rn.f64 	%fd301, %fd297, %fd299, %fd296;
	fma.rn.f64 	%fd302, %fd298, %fd300, %fd301;
	ld.local.v2.f64 	{%fd303, %fd304}, [%rd94+112];
	ld.local.v2.f64 	{%fd305, %fd306}, [%rd95+112];
	fma.rn.f64 	%fd307, %fd303, %fd305, %fd302;
	fma.rn.f64 	%fd422, %fd304, %fd306, %fd307;
	add.s32 	%r159, %r159, 16;
	setp.ne.s32 	%p34, %r159, %r7;
	mov.u32 	%r161, %r7;
	@%p34 bra 	$L__BB0_32;
$L__BB0_33:
	setp.eq.s32 	%p35, %r6, 0;
	@%p35 bra 	$L__BB0_43;
	add.s32 	%r128, %r6, -1;
	setp.lt.u32 	%p36, %r128, 7;
	@%p36 bra 	$L__BB0_36;
	mul.wide.u32 	%rd96, %r161, 8;
	add.s64 	%rd97, %rd7, %rd96;
	ld.local.f64 	%fd309, [%rd97];
	add.s64 	%rd98, %rd8, %rd96;
	ld.local.f64 	%fd310, [%rd98];
	fma.rn.f64 	%fd311, %fd309, %fd310, %fd422;
	ld.local.f64 	%fd312, [%rd97+8];
	ld.local.f64 	%fd313, [%rd98+8];
	fma.rn.f64 	%fd314, %fd312, %fd313, %fd311;
	ld.local.f64 	%fd315, [%rd97+16];
	ld.local.f64 	%fd316, [%rd98+16];
	fma.rn.f64 	%fd317, %fd315, %fd316, %fd314;
	ld.local.f64 	%fd318, [%rd97+24];
	ld.local.f64 	%fd319, [%rd98+24];
	fma.rn.f64 	%fd320, %fd318, %fd319, %fd317;
	ld.local.f64 	%fd321, [%rd97+32];
	ld.local.f64 	%fd322, [%rd98+32];
	fma.rn.f64 	%fd323, %fd321, %fd322, %fd320;
	ld.local.f64 	%fd324, [%rd97+40];
	ld.local.f64 	%fd325, [%rd98+40];
	fma.rn.f64 	%fd326, %fd324, %fd325, %fd323;
	ld.local.f64 	%fd327, [%rd97+48];
	ld.local.f64 	%fd328, [%rd98+48];
	fma.rn.f64 	%fd329, %fd327, %fd328, %fd326;
	ld.local.f64 	%fd330, [%rd97+56];
	ld.local.f64 	%fd331, [%rd98+56];
	fma.rn.f64 	%fd422, %fd330, %fd331, %fd329;
	add.s32 	%r161, %r161, 8;
$L__BB0_36:
	setp.eq.s32 	%p37, %r4, 0;
	@%p37 bra 	$L__BB0_43;
	add.s32 	%r129, %r4, -1;
	setp.lt.u32 	%p38, %r129, 3;
	@%p38 bra 	$L__BB0_39;
	mul.wide.u32 	%rd99, %r161, 8;
	add.s64 	%rd100, %rd7, %rd99;
	ld.local.f64 	%fd333, [%rd100];
	add.s64 	%rd101, %rd8, %rd99;
	ld.local.f64 	%fd334, [%rd101];
	fma.rn.f64 	%fd335, %fd333, %fd334, %fd422;
	ld.local.f64 	%fd336, [%rd100+8];
	ld.local.f64 	%fd337, [%rd101+8];
	fma.rn.f64 	%fd338, %fd336, %fd337, %fd335;
	ld.local.f64 	%fd339, [%rd100+16];
	ld.local.f64 	%fd340, [%rd101+16];
	fma.rn.f64 	%fd341, %fd339, %fd340, %fd338;
	ld.local.f64 	%fd342, [%rd100+24];
	ld.local.f64 	%fd343, [%rd101+24];
	fma.rn.f64 	%fd422, %fd342, %fd343, %fd341;
	add.s32 	%r161, %r161, 4;
$L__BB0_39:
	setp.eq.s32 	%p39, %r5, 0;
	@%p39 bra 	$L__BB0_43;
	setp.eq.s32 	%p40, %r5, 1;
	mul.wide.u32 	%rd102, %r161, 8;
	add.s64 	%rd17, %rd7, %rd102;
	ld.local.f64 	%fd344, [%rd17];
	add.s64 	%rd18, %rd8, %rd102;
	ld.local.f64 	%fd345, [%rd18];
	fma.rn.f64 	%fd422, %fd344, %fd345, %fd422;
	@%p40 bra 	$L__BB0_43;
	setp.eq.s32 	%p41, %r5, 2;
	ld.local.f64 	%fd346, [%rd17+8];
	ld.local.f64 	%fd347, [%rd18+8];
	fma.rn.f64 	%fd422, %fd346, %fd347, %fd422;
	@%p41 bra 	$L__BB0_43;
	ld.local.f64 	%fd348, [%rd17+16];
	ld.local.f64 	%fd349, [%rd18+16];
	fma.rn.f64 	%fd422, %fd348, %fd349, %fd422;
$L__BB0_43:
	mul.f64 	%fd32, %fd422, 0dBFE0000000000000;
	fma.rn.f64 	%fd350, %fd32, 0d3FF71547652B82FE, 0d4338000000000000;
	{
	.reg .b32 %temp; 
	mov.b64 	{%r33, %temp}, %fd350;
	}
	mov.f64 	%fd351, 0dC338000000000000;
	add.rn.f64 	%fd352, %fd350, %fd351;
	fma.rn.f64 	%fd353, %fd352, 0dBFE62E42FEFA39EF, %fd32;
	fma.rn.f64 	%fd354, %fd352, 0dBC7ABC9E3B39803F, %fd353;
	fma.rn.f64 	%fd355, %fd354, 0d3E5ADE1569CE2BDF, 0d3E928AF3FCA213EA;
	fma.rn.f64 	%fd356, %fd355, %fd354, 0d3EC71DEE62401315;
	fma.rn.f64 	%fd357, %fd356, %fd354, 0d3EFA01997C89EB71;
	fma.rn.f64 	%fd358, %fd357, %fd354, 0d3F2A01A014761F65;
	fma.rn.f64 	%fd359, %fd358, %fd354, 0d3F56C16C1852B7AF;
	fma.rn.f64 	%fd360, %fd359, %fd354, 0d3F81111111122322;
	fma.rn.f64 	%fd361, %fd360, %fd354, 0d3FA55555555502A1;
	fma.rn.f64 	%fd362, %fd361, %fd354, 0d3FC5555555555511;
	fma.rn.f64 	%fd363, %fd362, %fd354, 0d3FE000000000000B;
	fma.rn.f64 	%fd364, %fd363, %fd354, 0d3FF0000000000000;
	fma.rn.f64 	%fd365, %fd364, %fd354, 0d3FF0000000000000;
	{
	.reg .b32 %temp; 
	mov.b64 	{%r34, %temp}, %fd365;
	}
	{
	.reg .b32 %temp; 
	mov.b64 	{%temp, %r35}, %fd365;
	}
	shl.b32 	%r130, %r33, 20;
	add.s32 	%r131, %r130, %r35;
	mov.b64 	%fd423, {%r34, %r131};
	{
	.reg .b32 %temp; 
	mov.b64 	{%temp, %r132}, %fd32;
	}
	mov.b32 	%f6, %r132;
	abs.f32 	%f1, %f6;
	setp.lt.f32 	%p42, %f1, 0f4086232B;
	@%p42 bra 	$L__BB0_46;
	setp.lt.f64 	%p43, %fd32, 0d0000000000000000;
	add.f64 	%fd366, %fd32, 0d7FF0000000000000;
	selp.f64 	%fd423, 0d0000000000000000, %fd366, %p43;
	setp.geu.f32 	%p44, %f1, 0f40874800;
	@%p44 bra 	$L__BB0_46;
	shr.u32 	%r133, %r33, 31;
	add.s32 	%r134, %r33, %r133;
	shr.s32 	%r135, %r134, 1;
	shl.b32 	%r136, %r135, 20;
	add.s32 	%r137, %r35, %r136;
	mov.b64 	%fd367, {%r34, %r137};
	sub.s32 	%r138, %r33, %r135;
	shl.b32 	%r139, %r138, 20;
	add.s32 	%r140, %r139, 1072693248;
	mov.b32 	%r141, 0;
	mov.b64 	%fd368, {%r141, %r140};
	mul.f64 	%fd423, %fd368, %fd367;
$L__BB0_46:
	ld.param.u64 	%rd138, [_Z23computeResponsibilitiesPKdS0_S0_S0_S0_Pdiii_param_4];
	mul.wide.u32 	%rd103, %r151, 8;
	add.s64 	%rd104, %rd5, %rd103;
	ld.global.f64 	%fd369, [%rd104];
	mul.f64 	%fd370, %fd369, %fd1;
	sqrt.rn.f64 	%fd371, %fd370;
	div.rn.f64 	%fd372, %fd423, %fd371;
	cvta.to.global.u64 	%rd105, %rd138;
	add.s64 	%rd106, %rd105, %rd103;
	ld.global.f64 	%fd373, [%rd106];
	mul.f64 	%fd374, %fd373, %fd372;
	add.s32 	%r142, %r151, %r3;
	mul.wide.s32 	%rd107, %r142, 8;
	add.s64 	%rd108, %rd6, %rd107;
	st.global.f64 	[%rd108], %fd374;
	add.f64 	%fd428, %fd428, %fd374;
	add.s32 	%r151, %r151, 1;
	setp.eq.s32 	%p45, %r151, %r64;
	@%p45 bra 	$L__BB0_55;
	bra.uni 	$L__BB0_4;
$L__BB0_47:
	setp.eq.s32 	%p7, %r64, 1;
	mov.f64 	%fd428, 0d0000000000000000;
	mov.b32 	%r167, 0;
	@%p7 bra 	$L__BB0_50;
	and.b32  	%r167, %r64, 2147483646;
	mov.f64 	%fd60, 0d4338000000000000;
	{
	.reg .b32 %temp; 
	mov.b64 	{%r76, %temp}, %fd60;
	}
	mov.f64 	%fd61, 0dC338000000000000;
	add.rn.f64 	%fd62, %fd60, %fd61;
	mul.f64 	%fd63, %fd62, 0dBFE62E42FEFA39EF;
	fma.rn.f64 	%fd64, %fd62, 0dBC7ABC9E3B39803F, %fd63;
	fma.rn.f64 	%fd65, %fd64, 0d3E5ADE1569CE2BDF, 0d3E928AF3FCA213EA;
	fma.rn.f64 	%fd66, %fd65, %fd64, 0d3EC71DEE62401315;
	fma.rn.f64 	%fd67, %fd66, %fd64, 0d3EFA01997C89EB71;
	fma.rn.f64 	%fd68, %fd67, %fd64, 0d3F2A01A014761F65;
	fma.rn.f64 	%fd69, %fd68, %fd64, 0d3F56C16C1852B7AF;
	fma.rn.f64 	%fd70, %fd69, %fd64, 0d3F81111111122322;
	fma.rn.f64 	%fd71, %fd70, %fd64, 0d3FA55555555502A1;
	fma.rn.f64 	%fd72, %fd71, %fd64, 0d3FC5555555555511;
	fma.rn.f64 	%fd73, %fd72, %fd64, 0d3FE000000000000B;
	fma.rn.f64 	%fd74, %fd73, %fd64, 0d3FF0000000000000;
	fma.rn.f64 	%fd75, %fd74, %fd64, 0d3FF0000000000000;
	{
	.reg .b32 %temp; 
	mov.b64 	{%r77, %temp}, %fd75;
	}
	{
	.reg .b32 %temp; 
	mov.b64 	{%temp, %r78}, %fd75;
	}
	shl.b32 	%r79, %r76, 20;
	add.s32 	%r80, %r79, %r78;
	mov.b64 	%fd38, {%r77, %r80};
	mov.f64 	%fd76, 0d8000000000000000;
	{
	.reg .b32 %temp; 
	mov.b64 	{%temp, %r81}, %fd76;
	}
	mov.b32 	%f4, %r81;
	abs.f32 	%f2, %f4;
	shr.u32 	%r82, %r76, 31;
	add.s32 	%r83, %r76, %r82;
	shr.s32 	%r84, %r83, 1;
	shl.b32 	%r85, %r84, 20;
	add.s32 	%r86, %r78, %r85;
	mov.b64 	%fd77, {%r77, %r86};
	sub.s32 	%r87, %r76, %r84;
	shl.b32 	%r88, %r87, 20;
	add.s32 	%r89, %r88, 1072693248;
	mov.b32 	%r166, 0;
	mov.b64 	%fd78, {%r166, %r89};
	mul.f64 	%fd39, %fd78, %fd77;
	mov.f64 	%fd428, 0d0000000000000000;
$L__BB0_49:
	setp.geu.f32 	%p8, %f2, 0f40874800;
	setp.lt.f32 	%p9, %f2, 0f4086232B;
	selp.f64 	%fd79, 0d7FF0000000000000, %fd39, %p8;
	selp.f64 	%fd80, %fd38, %fd79, %p9;
	mul.wide.u32 	%rd35, %r166, 8;
	add.s64 	%rd36, %rd5, %rd35;
	ld.global.f64 	%fd81, [%rd36];
	mul.f64 	%fd82, %fd81, %fd2;
	sqrt.rn.f64 	%fd83, %fd82;
	div.rn.f64 	%fd84, %fd80, %fd83;
	add.s64 	%rd37, %rd4, %rd35;
	ld.global.f64 	%fd85, [%rd37];
	mul.f64 	%fd86, %fd85, %fd84;
	add.s32 	%r90, %r166, %r3;
	mul.wide.s32 	%rd38, %r90, 8;
	add.s64 	%rd39, %rd6, %rd38;
	st.global.f64 	[%rd39], %fd86;
	add.f64 	%fd87, %fd428, %fd86;
	ld.global.f64 	%fd88, [%rd36+8];
	mul.f64 	%fd89, %fd88, %fd2;
	sqrt.rn.f64 	%fd90, %fd89;
	div.rn.f64 	%fd91, %fd80, %fd90;
	ld.global.f64 	%fd92, [%rd37+8];
	mul.f64 	%fd93, %fd92, %fd91;
	st.global.f64 	[%rd39+8], %fd93;
	add.f64 	%fd428, %fd87, %fd93;
	add.s32 	%r166, %r166, 2;
	setp.ne.s32 	%p10, %r166, %r167;
	@%p10 bra 	$L__BB0_49;
$L__BB0_50:
	and.b32  	%r91, %r64, 1;
	setp.eq.b32 	%p11, %r91, 1;
	not.pred 	%p12, %p11;
	@%p12 bra 	$L__BB0_55;
	mov.f64 	%fd94, 0d4338000000000000;
	{
	.reg .b32 %temp; 
	mov.b64 	{%r46, %temp}, %fd94;
	}
	mov.f64 	%fd95, 0dC338000000000000;
	add.rn.f64 	%fd96, %fd94, %fd95;
	mul.f64 	%fd97, %fd96, 0dBFE62E42FEFA39EF;
	fma.rn.f64 	%fd98, %fd96, 0dBC7ABC9E3B39803F, %fd97;
	fma.rn.f64 	%fd99, %fd98, 0d3E5ADE1569CE2BDF, 0d3E928AF3FCA213EA;
	fma.rn.f64 	%fd100, %fd99, %fd98, 0d3EC71DEE62401315;
	fma.rn.f64 	%fd101, %fd100, %fd98, 0d3EFA01997C89EB71;
	fma.rn.f64 	%fd102, %fd101, %fd98, 0d3F2A01A014761F65;
	fma.rn.f64 	%fd103, %fd102, %fd98, 0d3F56C16C1852B7AF;
	fma.rn.f64 	%fd104, %fd103, %fd98, 0d3F81111111122322;
	fma.rn.f64 	%fd105, %fd104, %fd98, 0d3FA55555555502A1;
	fma.rn.f64 	%fd106, %fd105, %fd98, 0d3FC5555555555511;
	fma.rn.f64 	%fd107, %fd106, %fd98, 0d3FE000000000000B;
	fma.rn.f64 	%fd108, %fd107, %fd98, 0d3FF0000000000000;
	fma.rn.f64 	%fd109, %fd108, %fd98, 0d3FF0000000000000;
	{
	.reg .b32 %temp; 
	mov.b64 	{%r47, %temp}, %fd109;
	}
	{
	.reg .b32 %temp; 
	mov.b64 	{%temp, %r48}, %fd109;
	}
	shl.b32 	%r92, %r46, 20;
	add.s32 	%r93, %r92, %r48;
	mov.b64 	%fd427, {%r47, %r93};
	mov.f64 	%fd110, 0d8000000000000000;
	{
	.reg .b32 %temp; 
	mov.b64 	{%temp, %r94}, %fd110;
	}
	mov.b32 	%f5, %r94;
	abs.f32 	%f3, %f5;
	setp.lt.f32 	%p13, %f3, 0f4086232B;
	@%p13 bra 	$L__BB0_54;
	setp.geu.f32 	%p14, %f3, 0f40874800;
	mov.f64 	%fd427, 0d7FF0000000000000;
	@%p14 bra 	$L__BB0_54;
	shr.u32 	%r95, %r46, 31;
	add.s32 	%r96, %r46, %r95;
	shr.s32 	%r97, %r96, 1;
	shl.b32 	%r98, %r97, 20;
	add.s32 	%r99, %r48, %r98;
	mov.b64 	%fd112, {%r47, %r99};
	sub.s32 	%r100, %r46, %r97;
	shl.b32 	%r101, %r100, 20;
	add.s32 	%r102, %r101, 1072693248;
	mov.b32 	%r103, 0;
	mov.b64 	%fd113, {%r103, %r102};
	mul.f64 	%fd427, %fd113, %fd112;
$L__BB0_54:
	mul.wide.u32 	%rd40, %r167, 8;
	add.s64 	%rd41, %rd5, %rd40;
	ld.global.f64 	%fd114, [%rd41];
	mul.f64 	%fd115, %fd114, %fd2;
	sqrt.rn.f64 	%fd116, %fd115;
	div.rn.f64 	%fd117, %fd427, %fd116;
	add.s64 	%rd42, %rd4, %rd40;
	ld.global.f64 	%fd118, [%rd42];
	mul.f64 	%fd119, %fd118, %fd117;
	add.s32 	%r104, %r167, %r3;
	mul.wide.s32 	%rd43, %r104, 8;
	add.s64 	%rd44, %rd6, %rd43;
	st.global.f64 	[%rd44], %fd119;
	add.f64 	%fd428, %fd428, %fd119;
$L__BB0_55:
	setp.lt.s32 	%p46, %r64, 1;
	@%p46 bra 	$L__BB0_111;
	mul.lo.s32 	%r49, %r64, %r1;
	cvt.rn.f64.u32 	%fd375, %r64;
	rcp.rn.f64 	%fd49, %fd375;
	and.b32  	%r50, %r64, 7;
	setp.lt.u32 	%p47, %r64, 8;
	mov.b32 	%r171, 0;
	@%p47 bra 	$L__BB0_83;
	and.b32  	%r171, %r64, 2147483640;
	neg.s32 	%r168, %r171;
	mul.wide.s32 	%rd109, %r49, 8;
	add.s64 	%rd110, %rd109, %rd6;
	add.s64 	%rd141, %rd110, 32;
	mov.u32 	%r169, %r49;
$L__BB0_58:
	.pragma "nounroll";
	setp.neu.f64 	%p48, %fd428, 0d0000000000000000;
	mul.wide.s32 	%rd111, %r169, 8;
	add.s64 	%rd21, %rd6, %rd111;
	@%p48 bra 	$L__BB0_60;
	st.global.f64 	[%rd21], %fd49;
	bra.uni 	$L__BB0_61;
$L__BB0_60:
	ld.global.f64 	%fd376, [%rd21];
	div.rn.f64 	%fd377, %fd376, %fd428;
	st.global.f64 	[%rd21], %fd377;
$L__BB0_61:
	setp.eq.f64 	%p49, %fd428, 0d0000000000000000;
	@%p49 bra 	$L__BB0_63;
	ld.global.f64 	%fd378, [%rd141+-24];
	div.rn.f64 	%fd379, %fd378, %fd428;
	st.global.f64 	[%rd141+-24], %fd379;
	bra.uni 	$L__BB0_64;
$L__BB0_63:
	st.global.f64 	[%rd141+-24], %fd49;
$L__BB0_64:
	setp.eq.f64 	%p50, %fd428, 0d0000000000000000;
	@%p50 bra 	$L__BB0_66;
	ld.global.f64 	%fd380, [%rd141+-16];
	div.rn.f64 	%fd381, %fd380, %fd428;
	st.global.f64 	[%rd141+-16], %fd381;
	bra.uni 	$L__BB0_67;
$L__BB0_66:
	st.global.f64 	[%rd141+-16], %fd49;
$L__BB0_67:
	setp.eq.f64 	%p51, %fd428, 0d0000000000000000;
	@%p51 bra 	$L__BB0_69;
	ld.global.f64 	%fd382, [%rd141+-8];
	div.rn.f64 	%fd383, %fd382, %fd428;
	st.global.f64 	[%rd141+-8], %fd383;
	bra.uni 	$L__BB0_70;
$L__BB0_69:
	st.global.f64 	[%rd141+-8], %fd49;
$L__BB0_70:
	setp.eq.f64 	%p52, %fd428, 0d0000000000000000;
	@%p52 bra 	$L__BB0_72;
	ld.global.f64 	%fd384, [%rd141];
	div.rn.f64 	%fd385, %fd384, %fd428;
	st.global.f64 	[%rd141], %fd385;
	bra.uni 	$L__BB0_73;
$L__BB0_72:
	st.global.f64 	[%rd141], %fd49;
$L__BB0_73:
	setp.eq.f64 	%p53, %fd428, 0d0000000000000000;
	@%p53 bra 	$L__BB0_75;
	ld.global.f64 	%fd386, [%rd141+8];
	div.rn.f64 	%fd387, %fd386, %fd428;
	st.global.f64 	[%rd141+8], %fd387;
	bra.uni 	$L__BB0_76;
$L__BB0_75:
	st.global.f64 	[%rd141+8], %fd49;
$L__BB0_76:
	setp.eq.f64 	%p54, %fd428, 0d0000000000000000;
	@%p54 bra 	$L__BB0_78;
	ld.global.f64 	%fd388, [%rd141+16];
	div.rn.f64 	%fd389, %fd388, %fd428;
	st.global.f64 	[%rd141+16], %fd389;
	bra.uni 	$L__BB0_79;
$L__BB0_78:
	st.global.f64 	[%rd141+16], %fd49;
$L__BB0_79:
	setp.eq.f64 	%p55, %fd428, 0d0000000000000000;
	@%p55 bra 	$L__BB0_81;
	ld.global.f64 	%fd390, [%rd141+24];
	div.rn.f64 	%fd391, %fd390, %fd428;
	st.global.f64 	[%rd141+24], %fd391;
	bra.uni 	$L__BB0_82;
$L__BB0_81:
	st.global.f64 	[%rd141+24], %fd49;
$L__BB0_82:
	add.s32 	%r169, %r169, 8;
	add.s32 	%r168, %r168, 8;
	add.s64 	%rd141, %rd141, 64;
	setp.ne.s32 	%p56, %r168, 0;
	@%p56 bra 	$L__BB0_58;
$L__BB0_83:
	setp.eq.s32 	%p57, %r50, 0;
	@%p57 bra 	$L__BB0_111;
	and.b32  	%r58, %r64, 3;
	setp.lt.u32 	%p58, %r50, 4;
	@%p58 bra 	$L__BB0_98;
	setp.eq.f64 	%p59, %fd428, 0d0000000000000000;
	@%p59 bra 	$L__BB0_87;
	add.s32 	%r144, %r171, %r49;
	mul.wide.s32 	%rd112, %r144, 8;
	add.s64 	%rd113, %rd6, %rd112;
	ld.global.f64 	%fd392, [%rd113];
	div.rn.f64 	%fd393, %fd392, %fd428;
	st.global.f64 	[%rd113], %fd393;
	bra.uni 	$L__BB0_88;
$L__BB0_87:
	add.s32 	%r145, %r171, %r49;
	mul.wide.s32 	%rd114, %r145, 8;
	add.s64 	%rd115, %rd6, %rd114;
	st.global.f64 	[%rd115], %fd49;
$L__BB0_88:
	setp.eq.f64 	%p60, %fd428, 0d0000000000000000;
	cvt.s64.s32 	%rd116, %r49;
	cvt.u64.u32 	%rd117, %r171;
	add.s64 	%rd118, %rd117, %rd116;
	shl.b64 	%rd119, %rd118, 3;
	add.s64 	%rd23, %rd6, %rd119;
	@%p60 bra 	$L__BB0_90;
	ld.global.f64 	%fd394, [%rd23+8];
	div.rn.f64 	%fd395, %fd394, %fd428;
	st.global.f64 	[%rd23+8], %fd395;
	bra.uni 	$L__BB0_91;
$L__BB0_90:
	st.global.f64 	[%rd23+8], %fd49;
$L__BB0_91:
	setp.eq.f64 	%p61, %fd428, 0d0000000000000000;
	@%p61 bra 	$L__BB0_93;
	ld.global.f64 	%fd396, [%rd23+16];
	div.rn.f64 	%fd397, %fd396, %fd428;
	st.global.f64 	[%rd23+16], %fd397;
	bra.uni 	$L__BB0_94;
$L__BB0_93:
	st.global.f64 	[%rd23+16], %fd49;
$L__BB0_94:
	setp.eq.f64 	%p62, %fd428, 0d0000000000000000;
	@%p62 bra 	$L__BB0_96;
	ld.global.f64 	%fd398, [%rd23+24];
	div.rn.f64 	%fd399, %fd398, %fd428;
	st.global.f64 	[%rd23+24], %fd399;
	bra.uni 	$L__BB0_97;
$L__BB0_96:
	st.global.f64 	[%rd23+24], %fd49;
$L__BB0_97:
	add.s32 	%r171, %r171, 4;
$L__BB0_98:
	setp.eq.s32 	%p63, %r58, 0;
	@%p63 bra 	$L__BB0_111;
	setp.eq.s32 	%p64, %r58, 1;
	@%p64 bra 	$L__BB0_107;
	setp.eq.f64 	%p65, %fd428, 0d0000000000000000;
	@%p65 bra 	$L__BB0_102;
	add.s32 	%r146, %r171, %r49;
	mul.wide.s32 	%rd120, %r146, 8;
	add.s64 	%rd121, %rd6, %rd120;
	ld.global.f64 	%fd400, [%rd121];
	div.rn.f64 	%fd401, %fd400, %fd428;
	st.global.f64 	[%rd121], %fd401;
	bra.uni 	$L__BB0_103;
$L__BB0_102:
	add.s32 	%r147, %r171, %r49;
	mul.wide.s32 	%rd122, %r147, 8;
	add.s64 	%rd123, %rd6, %rd122;
	st.global.f64 	[%rd123], %fd49;
$L__BB0_103:
	setp.eq.f64 	%p66, %fd428, 0d0000000000000000;
	@%p66 bra 	$L__BB0_105;
	cvt.s64.s32 	%rd124, %r49;
	cvt.u64.u32 	%rd125, %r171;
	add.s64 	%rd126, %rd125, %rd124;
	shl.b64 	%rd127, %rd126, 3;
	add.s64 	%rd128, %rd6, %rd127;
	ld.global.f64 	%fd402, [%rd128+8];
	div.rn.f64 	%fd403, %fd402, %fd428;
	st.global.f64 	[%rd128+8], %fd403;
	bra.uni 	$L__BB0_106;
$L__BB0_105:
	cvt.s64.s32 	%rd129, %r49;
	cvt.u64.u32 	%rd130, %r171;
	add.s64 	%rd131, %rd130, %rd129;
	shl.b64 	%rd132, %rd131, 3;
	add.s64 	%rd133, %rd6, %rd132;
	st.global.f64 	[%rd133+8], %fd49;
$L__BB0_106:
	add.s32 	%r171, %r171, 2;
$L__BB0_107:
	and.b32  	%r148, %r64, 1;
	setp.eq.b32 	%p67, %r148, 1;
	not.pred 	%p68, %p67;
	@%p68 bra 	$L__BB0_111;
	setp.eq.f64 	%p69, %fd428, 0d0000000000000000;
	@%p69 bra 	$L__BB0_110;
	add.s32 	%r149, %r171, %r49;
	mul.wide.s32 	%rd134, %r149, 8;
	add.s64 	%rd135, %rd6, %rd134;
	ld.global.f64 	%fd404, [%rd135];
	div.rn.f64 	%fd405, %fd404, %fd428;
	st.global.f64 	[%rd135], %fd405;
	bra.uni 	$L__BB0_111;
$L__BB0_110:
	add.s32 	%r150, %r171, %r49;
	mul.wide.s32 	%rd136, %r150, 8;
	add.s64 	%rd137, %rd6, %rd136;
	st.global.f64 	[%rd137], %fd49;
$L__BB0_111:
	ret;

}
	// .globl	_Z5mStepPKdS0_PdS1_S1_iii
.visible .entry _Z5mStepPKdS0_PdS1_S1_iii(
	.param .u64 .ptr .align 1 _Z5mStepPKdS0_PdS1_S1_iii_param_0,
	.param .u64 .ptr .align 1 _Z5mStepPKdS0_PdS1_S1_iii_param_1,
	.param .u64 .ptr .align 1 _Z5mStepPKdS0_PdS1_S1_iii_param_2,
	.param .u64 .ptr .align 1 _Z5mStepPKdS0_PdS1_S1_iii_param_3,
	.param .u64 .ptr .align 1 _Z5mStepPKdS0_PdS1_S1_iii_param_4,
	.param .u32 _Z5mStepPKdS0_PdS1_S1_iii_param_5,
	.param .u32 _Z5mStepPKdS0_PdS1_S1_iii_param_6,
	.param .u32 _Z5mStepPKdS0_PdS1_S1_iii_param_7
)
{
	.reg .pred 	%p<81>;
	.reg .b32 	%r<235>;
	.reg .b64 	%rd<161>;
	.reg .b64 	%fd<389>;

	ld.param.u64 	%rd13, [_Z5mStepPKdS0_PdS1_S1_iii_param_0];
	ld.param.u64 	%rd11, [_Z5mStepPKdS0_PdS1_S1_iii_param_1];
	ld.param.u64 	%rd14, [_Z5mStepPKdS0_PdS1_S1_iii_param_2];
	ld.param.u64 	%rd15, [_Z5mStepPKdS0_PdS1_S1_iii_param_3];
	ld.param.u32 	%r108, [_Z5mStepPKdS0_PdS1_S1_iii_param_5];
	ld.param.u32 	%r109, [_Z5mStepPKdS0_PdS1_S1_iii_param_6];
	ld.param.u32 	%r110, [_Z5mStepPKdS0_PdS1_S1_iii_param_7];
	cvta.to.global.u64 	%rd1, %rd14;
	cvta.to.global.u64 	%rd2, %rd13;
	cvta.to.global.u64 	%rd3, %rd11;
	cvta.to.global.u64 	%rd4, %rd15;
	mov.u32 	%r111, %ctaid.x;
	mov.u32 	%r112, %ntid.x;
	mov.u32 	%r113, %tid.x;
	mad.lo.s32 	%r1, %r111, %r112, %r113;
	setp.ge.s32 	%p1, %r1, %r109;
	@%p1 bra 	$L__BB1_123;
	setp.lt.s32 	%p2, %r108, 1;
	@%p2 bra 	$L__BB1_13;
	mul.lo.s32 	%r2, %r108, %r1;
	add.s32 	%r115, %r108, -1;
	and.b32  	%r3, %r108, 7;
	setp.lt.u32 	%p3, %r115, 7;
	mov.b32 	%r198, 0;
	@%p3 bra 	$L__BB1_5;
	and.b32  	%r198, %r108, 2147483640;
	mov.b32 	%r206, 0;
$L__BB1_4:
	.pragma "nounroll";
	add.s32 	%r117, %r206, %r2;
	mul.wide.s32 	%rd16, %r117, 8;
	add.s64 	%rd17, %rd1, %rd16;
	mov.b64 	%rd18, 0;
	st.global.u64 	[%rd17], %rd18;
	st.global.u64 	[%rd17+8], %rd18;
	st.global.u64 	[%rd17+16], %rd18;
	st.global.u64 	[%rd17+24], %rd18;
	st.global.u64 	[%rd17+32], %rd18;
	st.global.u64 	[%rd17+40], %rd18;
	st.global.u64 	[%rd17+48], %rd18;
	st.global.u64 	[%rd17+56], %rd18;
	add.s32 	%r206, %r206, 8;
	setp.eq.s32 	%p4, %r206, %r198;
	@%p4 bra 	$L__BB1_5;
	bra.uni 	$L__BB1_4;
$L__BB1_5:
	setp.eq.s32 	%p5, %r3, 0;
	@%p5 bra 	$L__BB1_13;
	and.b32  	%r6, %r108, 3;
	setp.lt.u32 	%p6, %r3, 4;
	@%p6 bra 	$L__BB1_8;
	add.s32 	%r118, %r198, %r2;
	mul.wide.s32 	%rd19, %r118, 8;
	add.s64 	%rd20, %rd1, %rd19;
	mov.b64 	%rd21, 0;
	st.global.u64 	[%rd20], %rd21;
	st.global.u64 	[%rd20+8], %rd21;
	st.global.u64 	[%rd20+16], %rd21;
	st.global.u64 	[%rd20+24], %rd21;
	add.s32 	%r198, %r198, 4;
$L__BB1_8:
	setp.eq.s32 	%p7, %r6, 0;
	@%p7 bra 	$L__BB1_13;
	setp.eq.s32 	%p8, %r6, 1;
	@%p8 bra 	$L__BB1_11;
	add.s32 	%r119, %r198, %r2;
	mul.wide.s32 	%rd22, %r119, 8;
	add.s64 	%rd23, %rd1, %rd22;
	mov.b64 	%rd24, 0;
	st.global.u64 	[%rd23], %rd24;
	st.global.u64 	[%rd23+8], %rd24;
	add.s32 	%r198, %r198, 2;
$L__BB1_11:
	and.b32  	%r120, %r108, 1;
	setp.eq.b32 	%p9, %r120, 1;
	not.pred 	%p10, %p9;
	@%p10 bra 	$L__BB1_13;
	add.s32 	%r121, %r198, %r2;
	mul.wide.s32 	%rd25, %r121, 8;
	add.s64 	%rd26, %rd1, %rd25;
	mov.b64 	%rd27, 0;
	st.global.u64 	[%rd26], %rd27;
$L__BB1_13:
	setp.lt.s32 	%p11, %r110, 1;
	mov.f64 	%fd387, 0d0000000000000000;
	@%p11 bra 	$L__BB1_40;
	setp.lt.s32 	%p12, %r108, 1;
	mul.lo.s32 	%r11, %r108, %r1;
	@%p12 bra 	$L__BB1_28;
	add.s32 	%r12, %r108, -1;
	and.b32  	%r13, %r108, 7;
	add.s32 	%r14, %r13, -1;
	and.b32  	%r15, %r108, 3;
	and.b32  	%r16, %r108, 2147483640;
	and.b32  	%r17, %r108, 1;
	mov.f64 	%fd387, 0d0000000000000000;
	mov.b32 	%r201, 0;
$L__BB1_16:
	ld.param.u64 	%rd158, [_Z5mStepPKdS0_PdS1_S1_iii_param_1];
	setp.lt.u32 	%p21, %r12, 7;
	mad.lo.s32 	%r131, %r201, %r109, %r1;
	cvta.to.global.u64 	%rd64, %rd158;
	mul.wide.s32 	%rd65, %r131, 8;
	add.s64 	%rd66, %rd64, %rd65;
	ld.global.f64 	%fd2, [%rd66];
	add.f64 	%fd387, %fd387, %fd2;
	mul.lo.s32 	%r19, %r201, %r108;
	mov.b32 	%r204, 0;
	@%p21 bra 	$L__BB1_19;
	mov.b32 	%r202, 0;
$L__BB1_18:
	.pragma "nounroll";
	add.s32 	%r133, %r202, %r19;
	mul.wide.u32 	%rd67, %r133, 8;
	add.s64 	%rd68, %rd2, %rd67;
	ld.global.f64 	%fd79, [%rd68];
	add.s32 	%r134, %r202, %r11;
	mul.wide.s32 	%rd69, %r134, 8;
	add.s64 	%rd70, %rd1, %rd69;
	ld.global.f64 	%fd80, [%rd70];
	fma.rn.f64 	%fd81, %fd2, %fd79, %fd80;
	st.global.f64 	[%rd70], %fd81;
	ld.global.f64 	%fd82, [%rd68+8];
	ld.global.f64 	%fd83, [%rd70+8];
	fma.rn.f64 	%fd84, %fd2, %fd82, %fd83;
	st.global.f64 	[%rd70+8], %fd84;
	ld.global.f64 	%fd85, [%rd68+16];
	ld.global.f64 	%fd86, [%rd70+16];
	fma.rn.f64 	%fd87, %fd2, %fd85, %fd86;
	st.global.f64 	[%rd70+16], %fd87;
	ld.global.f64 	%fd88, [%rd68+24];
	ld.global.f64 	%fd89, [%rd70+24];
	fma.rn.f64 	%fd90, %fd2, %fd88, %fd89;
	st.global.f64 	[%rd70+24], %fd90;
	ld.global.f64 	%fd91, [%rd68+32];
	ld.global.f64 	%fd92, [%rd70+32];
	fma.rn.f64 	%fd93, %fd2, %fd91, %fd92;
	st.global.f64 	[%rd70+32], %fd93;
	ld.global.f64 	%fd94, [%rd68+40];
	ld.global.f64 	%fd95, [%rd70+40];
	fma.rn.f64 	%fd96, %fd2, %fd94, %fd95;
	st.global.f64 	[%rd70+40], %fd96;
	ld.global.f64 	%fd97, [%rd68+48];
	ld.global.f64 	%fd98, [%rd70+48];
	fma.rn.f64 	%fd99, %fd2, %fd97, %fd98;
	st.global.f64 	[%rd70+48], %fd99;
	ld.global.f64 	%fd100, [%rd68+56];
	ld.global.f64 	%fd101, [%rd70+56];
	fma.rn.f64 	%fd102, %fd2, %fd100, %fd101;
	st.global.f64 	[%rd70+56], %fd102;
	add.s32 	%r202, %r202, 8;
	setp.ne.s32 	%p22, %r202, %r16;
	mov.u32 	%r204, %r16;
	@%p22 bra 	$L__BB1_18;
$L__BB1_19:
	setp.eq.s32 	%p23, %r13, 0;
	@%p23 bra 	$L__BB1_27;
	setp.lt.u32 	%p24, %r14, 3;
	@%p24 bra 	$L__BB1_22;
	add.s32 	%r135, %r204, %r19;
	mul.wide.u32 	%rd71, %r135, 8;
	add.s64 	%rd72, %rd2, %rd71;
	ld.global.f64 	%fd103, [%rd72];
	add.s32 	%r136, %r204, %r11;
	mul.wide.s32 	%rd73, %r136, 8;
	add.s64 	%rd74, %rd1, %rd73;
	ld.global.f64 	%fd104, [%rd74];
	fma.rn.f64 	%fd105, %fd2, %fd103, %fd104;
	st.global.f64 	[%rd74], %fd105;
	cvt.u64.u32 	%rd75, %r19;
	cvt.u64.u32 	%rd76, %r204;
	add.s64 	%rd77, %rd76, %rd75;
	shl.b64 	%rd78, %rd77, 3;
	add.s64 	%rd79, %rd2, %rd78;
	ld.global.f64 	%fd106, [%rd79+8];
	ld.global.f64 	%fd107, [%rd74+8];
	fma.rn.f64 	%fd108, %fd2, %fd106, %fd107;
	st.global.f64 	[%rd74+8], %fd108;
	ld.global.f64 	%fd109, [%rd79+16];
	ld.global.f64 	%fd110, [%rd74+16];
	fma.rn.f64 	%fd111, %fd2, %fd109, %fd110;
	st.global.f64 	[%rd74+16], %fd111;
	ld.global.f64 	%fd112, [%rd79+24];
	ld.global.f64 	%fd113, [%rd74+24];
	fma.rn.f64 	%fd114, %fd2, %fd112, %fd113;
	st.global.f64 	[%rd74+24], %fd114;
	add.s32 	%r204, %r204, 4;
$L__BB1_22:
	setp.eq.s32 	%p25, %r15, 0;
	@%p25 bra 	$L__BB1_27;
	setp.eq.s32 	%p26, %r15, 1;
	@%p26 bra 	$L__BB1_25;
	add.s32 	%r137, %r204, %r19;
	mul.wide.u32 	%rd80, %r137, 8;
	add.s64 	%rd81, %rd2, %rd80;
	ld.global.f64 	%fd115, [%rd81];
	add.s32 	%r138, %r204, %r11;
	mul.wide.s32 	%rd82, %r138, 8;
	add.s64 	%rd83, %rd1, %rd82;
	ld.global.f64 	%fd116, [%rd83];
	fma.rn.f64 	%fd117, %fd2, %fd115, %fd116;
	st.global.f64 	[%rd83], %fd117;
	cvt.u64.u32 	%rd84, %r19;
	cvt.u64.u32 	%rd85, %r204;
	add.s64 	%rd86, %rd85, %rd84;
	shl.b64 	%rd87, %rd86, 3;
	add.s64 	%rd88, %rd2, %rd87;
	ld.global.f64 	%fd118, [%rd88+8];
	ld.global.f64 	%fd119, [%rd83+8];
	fma.rn.f64 	%fd120, %fd2, %fd118, %fd119;
	st.global.f64 	[%rd83+8], %fd120;
	add.s32 	%r204, %r204, 2;
$L__BB1_25:
	setp.eq.s32 	%p27, %r17, 0;
	@%p27 bra 	$L__BB1_27;
	add.s32 	%r139, %r204, %r19;
	mul.wide.u32 	%rd89, %r139, 8;
	add.s64 	%rd90, %rd2, %rd89;
	ld.global.f64 	%fd121, [%rd90];
	add.s32 	%r140, %r204, %r11;
	mul.wide.s32 	%rd91, %r140, 8;
	add.s64 	%rd92, %rd1, %rd91;
	ld.global.f64 	%fd122, [%rd92];
	fma.rn.f64 	%fd123, %fd2, %fd121, %fd122;
	st.global.f64 	[%rd92], %fd123;
$L__BB1_27:
	add.s32 	%r201, %r201, 1;
	setp.eq.s32 	%p28, %r201, %r110;
	@%p28 bra 	$L__BB1_40;
	bra.uni 	$L__BB1_16;
$L__BB1_28:
	and.b32  	%r28, %r110, 15;
	setp.lt.u32 	%p13, %r110, 16;
	mov.f64 	%fd387, 0d0000000000000000;
	mov.b32 	%r207, 0;
	@%p13 bra 	$L__BB1_31;
	and.b32  	%r207, %r110, 2147483632;
	mov.f64 	%fd387, 0d0000000000000000;
	mov.b32 	%r212, 0;
	mul.wide.s32 	%rd30, %r109, 8;
$L__BB1_30:
	.pragma "nounroll";
	mad.lo.s32 	%r124, %r212, %r109, %r1;
	mul.wide.s32 	%rd28, %r124, 8;
	add.s64 	%rd29, %rd3, %rd28;
	ld.global.f64 	%fd22, [%rd29];
	add.f64 	%fd23, %fd387, %fd22;
	add.s64 	%rd31, %rd29, %rd30;
	ld.global.f64 	%fd24, [%rd31];
	add.f64 	%fd25, %fd23, %fd24;
	add.s64 	%rd32, %rd31, %rd30;
	ld.global.f64 	%fd26, [%rd32];
	add.f64 	%fd27, %fd25, %fd26;
	add.s64 	%rd33, %rd32, %rd30;
	ld.global.f64 	%fd28, [%rd33];
	add.f64 	%fd29, %fd27, %fd28;
	add.s64 	%rd34, %rd33, %rd30;
	ld.global.f64 	%fd30, [%rd34];
	add.f64 	%fd31, %fd29, %fd30;
	add.s64 	%rd35, %rd34, %rd30;
	ld.global.f64 	%fd32, [%rd35];
	add.f64 	%fd33, %fd31, %fd32;
	add.s64 	%rd36, %rd35, %rd30;
	ld.global.f64 	%fd34, [%rd36];
	add.f64 	%fd35, %fd33, %fd34;
	add.s64 	%rd37, %rd36, %rd30;
	ld.global.f64 	%fd36, [%rd37];
	add.f64 	%fd37, %fd35, %fd36;
	add.s64 	%rd38, %rd37, %rd30;
	ld.global.f64 	%fd38, [%rd38];
	add.f64 	%fd39, %fd37, %fd38;
	add.s64 	%rd39, %rd38, %rd30;
	ld.global.f64 	%fd40, [%rd39];
	add.f64 	%fd41, %fd39, %fd40;
	add.s64 	%rd40, %rd39, %rd30;
	ld.global.f64 	%fd42, [%rd40];
	add.f64 	%fd43, %fd41, %fd42;
	add.s64 	%rd41, %rd40, %rd30;
	ld.global.f64 	%fd44, [%rd41];
	add.f64 	%fd45, %fd43, %fd44;
	add.s64 	%rd42, %rd41, %rd30;
	ld.global.f64 	%fd46, [%rd42];
	add.f64 	%fd47, %fd45, %fd46;
	add.s64 	%rd43, %rd42, %rd30;
	ld.global.f64 	%fd48, [%rd43];
	add.f64 	%fd49, %fd47, %fd48;
	add.s64 	%rd44, %rd43, %rd30;
	ld.global.f64 	%fd50, [%rd44];
	add.f64 	%fd51, %fd49, %fd50;
	add.s64 	%rd45, %rd44, %rd30;
	ld.global.f64 	%fd52, [%rd45];
	add.f64 	%fd387, %fd51, %fd52;
	add.s32 	%r212, %r212, 16;
	setp.eq.s32 	%p14, %r212, %r207;
	@%p14 bra 	$L__BB1_31;
	bra.uni 	$L__BB1_30;
$L__BB1_31:
	setp.eq.s32 	%p15, %r28, 0;
	@%p15 bra 	$L__BB1_40;
	and.b32  	%r33, %r110, 7;
	setp.lt.u32 	%p16, %r28, 8;
	@%p16 bra 	$L__BB1_34;
	mad.lo.s32 	%r125, %r207, %r109, %r1;
	mul.wide.s32 	%rd46, %r125, 8;
	add.s64 	%rd47, %rd3, %rd46;
	ld.global.f64 	%fd54, [%rd47];
	add.f64 	%fd55, %fd387, %fd54;
	mul.wide.s32 	%rd48, %r109, 8;
	add.s64 	%rd49, %rd47, %rd48;
	ld.global.f64 	%fd56, [%rd49];
	add.f64 	%fd57, %fd55, %fd56;
	add.s64 	%rd50, %rd49, %rd48;
	ld.global.f64 	%fd58, [%rd50];
	add.f64 	%fd59, %fd57, %fd58;
	add.s64 	%rd51, %rd50, %rd48;
	ld.global.f64 	%fd60, [%rd51];
	add.f64 	%fd61, %fd59, %fd60;
	add.s64 	%rd52, %rd51, %rd48;
	ld.global.f64 	%fd62, [%rd52];
	add.f64 	%fd63, %fd61, %fd62;
	add.s64 	%rd53, %rd52, %rd48;
	ld.global.f64 	%fd64, [%rd53];
	add.f64 	%fd65, %fd63, %fd64;
	add.s64 	%rd54, %rd53, %rd48;
	ld.global.f64 	%fd66, [%rd54];
	add.f64 	%fd67, %fd65, %fd66;
	add.s64 	%rd55, %rd54, %rd48;
	ld.global.f64 	%fd68, [%rd55];
	add.f64 	%fd387, %fd67, %fd68;
	add.s32 	%r207, %r207, 8;
$L__BB1_34:
	setp.eq.s32 	%p17, %r33, 0;
	@%p17 bra 	$L__BB1_40;
	and.b32  	%r36, %r110, 3;
	setp.lt.u32 	%p18, %r33, 4;
	@%p18 bra 	$L__BB1_37;
	mad.lo.s32 	%r126, %r207, %r109, %r1;
	mul.wide.s32 	%rd56, %r126, 8;
	add.s64 	%rd57, %rd3, %rd56;
	ld.global.f64 	%fd70, [%rd57];
	add.f64 	%fd71, %fd387, %fd70;
	mul.wide.s32 	%rd58, %r109, 8;
	add.s64 	%rd59, %rd57, %rd58;
	ld.global.f64 	%fd72, [%rd59];
	add.f64 	%fd73, %fd71, %fd72;
	add.s64 	%rd60, %rd59, %rd58;
	ld.global.f64 	%fd74, [%rd60];
	add.f64 	%fd75, %fd73, %fd74;
	add.s64 	%rd61, %rd60, %rd58;
	ld.global.f64 	%fd76, [%rd61];
	add.f64 	%fd387, %fd75, %fd76;
	add.s32 	%r207, %r207, 4;
$L__BB1_37:
	setp.eq.s32 	%p19, %r36, 0;
	@%p19 bra 	$L__BB1_40;
	mov.b32 	%r211, 0;
$L__BB1_39:
	.pragma "nounroll";
	mad.lo.s32 	%r128, %r207, %r109, %r1;
	mul.wide.s32 	%rd62, %r128, 8;
	add.s64 	%rd63, %rd3, %rd62;
	ld.global.f64 	%fd77, [%rd63];
	add.f64 	%fd387, %fd387, %fd77;
	add.s32 	%r207, %r207, 1;
	add.s32 	%r211, %r211, 1;
	setp.ne.s32 	%p20, %r211, %r36;
	@%p20 bra 	$L__BB1_39;
$L__BB1_40:
	setp.lt.s32 	%p29, %r108, 1;
	@%p29 bra 	$L__BB1_53;
	mul.lo.s32 	%r43, %r108, %r1;
	add.s32 	%r142, %r108, -1;
	and.b32  	%r44, %r108, 15;
	setp.lt.u32 	%p30, %r142, 15;
	mov.b32 	%r213, 0;
	@%p30 bra 	$L__BB1_44;
	and.b32  	%r213, %r108, 2147483632;
	mov.b32 	%r218, 0;
$L__BB1_43:
	.pragma "nounroll";
	add.s32 	%r144, %r218, %r43;
	mul.wide.s32 	%rd93, %r144, 8;
	add.s64 	%rd94, %rd1, %rd93;
	ld.global.f64 	%fd124, [%rd94];
	div.rn.f64 	%fd125, %fd124, %fd387;
	st.global.f64 	[%rd94], %fd125;
	ld.global.f64 	%fd126, [%rd94+8];
	div.rn.f64 	%fd127, %fd126, %fd387;
	st.global.f64 	[%rd94+8], %fd127;
	ld.global.f64 	%fd128, [%rd94+16];
	div.rn.f64 	%fd129, %fd128, %fd387;
	st.global.f64 	[%rd94+16], %fd129;
	ld.global.f64 	%fd130, [%rd94+24];
	div.rn.f64 	%fd131, %fd130, %fd387;
	st.global.f64 	[%rd94+24], %fd131;
	ld.global.f64 	%fd132, [%rd94+32];
	div.rn.f64 	%fd133, %fd132, %fd387;
	st.global.f64 	[%rd94+32], %fd133;
	ld.global.f64 	%fd134, [%rd94+40];
	div.rn.f64 	%fd135, %fd134, %fd387;
	st.global.f64 	[%rd94+40], %fd135;
	ld.global.f64 	%fd136, [%rd94+48];
	div.rn.f64 	%fd137, %fd136, %fd387;
	st.global.f64 	[%rd94+48], %fd137;
	ld.global.f64 	%fd138, [%rd94+56];
	div.rn.f64 	%fd139, %fd138, %fd387;
	st.global.f64 	[%rd94+56], %fd139;
	ld.global.f64 	%fd140, [%rd94+64];
	div.rn.f64 	%fd141, %fd140, %fd387;
	st.global.f64 	[%rd94+64], %fd141;
	ld.global.f64 	%fd142, [%rd94+72];
	div.rn.f64 	%fd143, %fd142, %fd387;
	st.global.f64 	[%rd94+72], %fd143;
	ld.global.f64 	%fd144, [%rd94+80];
	div.rn.f64 	%fd145, %fd144, %fd387;
	st.global.f64 	[%rd94+80], %fd145;
	ld.global.f64 	%fd146, [%rd94+88];
	div.rn.f64 	%fd147, %fd146, %fd387;
	st.global.f64 	[%rd94+88], %fd147;
	ld.global.f64 	%fd148, [%rd94+96];
	div.rn.f64 	%fd149, %fd148, %fd387;
	st.global.f64 	[%rd94+96], %fd149;
	ld.global.f64 	%fd150, [%rd94+104];
	div.rn.f64 	%fd151, %fd150, %fd387;
	st.global.f64 	[%rd94+104], %fd151;
	ld.global.f64 	%fd152, [%rd94+112];
	div.rn.f64 	%fd153, %fd152, %fd387;
	st.global.f64 	[%rd94+112], %fd153;
	ld.global.f64 	%fd154, [%rd94+120];
	div.rn.f64 	%fd155, %fd154, %fd387;
	st.global.f64 	[%rd94+120], %fd155;
	add.s32 	%r218, %r218, 16;
	setp.eq.s32 	%p31, %r218, %r213;
	@%p31 bra 	$L__BB1_44;
	bra.uni 	$L__BB1_43;
$L__BB1_44:
	setp.eq.s32 	%p32, %r44, 0;
	@%p32 bra 	$L__BB1_53;
	and.b32  	%r49, %r108, 7;
	setp.lt.u32 	%p33, %r44, 8;
	@%p33 bra 	$L__BB1_47;
	add.s32 	%r145, %r213, %r43;
	mul.wide.s32 	%rd95, %r145, 8;
	add.s64 	%rd96, %rd1, %rd95;
	ld.global.f64 	%fd156, [%rd96];
	div.rn.f64 	%fd157, %fd156, %fd387;
	st.global.f64 	[%rd96], %fd157;
	ld.global.f64 	%fd158, [%rd96+8];
	div.rn.f64 	%fd159, %fd158, %fd387;
	st.global.f64 	[%rd96+8], %fd159;
	ld.global.f64 	%fd160, [%rd96+16];
	div.rn.f64 	%fd161, %fd160, %fd387;
	st.global.f64 	[%rd96+16], %fd161;
	ld.global.f64 	%fd162, [%rd96+24];
	div.rn.f64 	%fd163, %fd162, %fd387;
	st.global.f64 	[%rd96+24], %fd163;
	ld.global.f64 	%fd164, [%rd96+32];
	div.rn.f64 	%fd165, %fd164, %fd387;
	st.global.f64 	[%rd96+32], %fd165;
	ld.global.f64 	%fd166, [%rd96+40];
	div.rn.f64 	%fd167, %fd166, %fd387;
	st.global.f64 	[%rd96+40], %fd167;
	ld.global.f64 	%fd168, [%rd96+48];
	div.rn.f64 	%fd169, %fd168, %fd387;
	st.global.f64 	[%rd96+48], %fd169;
	ld.global.f64 	%fd170, [%rd96+56];
	div.rn.f64 	%fd171, %fd170, %fd387;
	st.global.f64 	[%rd96+56], %fd171;
	add.s32 	%r213, %r213, 8;
$L__BB1_47:
	setp.eq.s32 	%p34, %r49, 0;
	@%p34 bra 	$L__BB1_53;
	and.b32  	%r52, %r108, 3;
	setp.lt.u32 	%p35, %r49, 4;
	@%p35 bra 	$L__BB1_50;
	add.s32 	%r146, %r213, %r43;
	mul.wide.s32 	%rd97, %r146, 8;
	add.s64 	%rd98, %rd1, %rd97;
	ld.global.f64 	%fd172, [%rd98];
	div.rn.f64 	%fd173, %fd172, %fd387;
	st.global.f64 	[%rd98], %fd173;
	ld.global.f64 	%fd174, [%rd98+8];
	div.rn.f64 	%fd175, %fd174, %fd387;
	st.global.f64 	[%rd98+8], %fd175;
	ld.global.f64 	%fd176, [%rd98+16];
	div.rn.f64 	%fd177, %fd176, %fd387;
	st.global.f64 	[%rd98+16], %fd177;
	ld.global.f64 	%fd178, [%rd98+24];
	div.rn.f64 	%fd179, %fd178, %fd387;
	st.global.f64 	[%rd98+24], %fd179;
	add.s32 	%r213, %r213, 4;
$L__BB1_50:
	setp.eq.s32 	%p36, %r52, 0;
	@%p36 bra 	$L__BB1_53;
	mov.b32 	%r217, 0;
$L__BB1_52:
	.pragma "nounroll";
	add.s32 	%r148, %r213, %r43;
	mul.wide.s32 	%rd99, %r148, 8;
	add.s64 	%rd100, %rd1, %rd99;
	ld.global.f64 	%fd180, [%rd100];
	div.rn.f64 	%fd181, %fd180, %fd387;
	st.global.f64 	[%rd100], %fd181;
	add.s32 	%r213, %r213, 1;
	add.s32 	%r217, %r217, 1;
	setp.ne.s32 	%p37, %r217, %r52;
	@%p37 bra 	$L__BB1_52;
$L__BB1_53:
	setp.eq.s32 	%p38, %r108, 0;
	@%p38 bra 	$L__BB1_62;
	mul.lo.s32 	%r150, %r108, %r108;
	mul.lo.s32 	%r59, %r150, %r1;
	max.u32 	%r60, %r150, 1;
	and.b32  	%r61, %r60, 5;
	setp.lt.u32 	%p39, %r150, 8;
	mov.b32 	%r219, 0;
	@%p39 bra 	$L__BB1_57;
	and.b32  	%r219, %r60, -8;
	mov.b32 	%r227, 0;
$L__BB1_56:
	.pragma "nounroll";
	add.s32 	%r152, %r227, %r59;
	mul.wide.s32 	%rd101, %r152, 8;
	add.s64 	%rd102, %rd4, %rd101;
	mov.b64 	%rd103, 0;
	st.global.u64 	[%rd102], %rd103;
	st.global.u64 	[%rd102+8], %rd103;
	st.global.u64 	[%rd102+16], %rd103;
	st.global.u64 	[%rd102+24], %rd103;
	st.global.u64 	[%rd102+32], %rd103;
	st.global.u64 	[%rd102+40], %rd103;
	st.global.u64 	[%rd102+48], %rd103;
	st.global.u64 	[%rd102+56], %rd103;
	add.s32 	%r227, %r227, 8;
	setp.eq.s32 	%p40, %r227, %r219;
	@%p40 bra 	$L__BB1_57;
	bra.uni 	$L__BB1_56;
$L__BB1_57:
	setp.eq.s32 	%p41, %r61, 0;
	@%p41 bra 	$L__BB1_62;
	setp.lt.u32 	%p42, %r61, 4;
	@%p42 bra 	$L__BB1_60;
	add.s32 	%r153, %r219, %r59;
	mul.wide.s32 	%rd104, %r153, 8;
	add.s64 	%rd105, %rd4, %rd104;
	mov.b64 	%rd106, 0;
	st.global.u64 	[%rd105], %rd106;
	st.global.u64 	[%rd105+8], %rd106;
	st.global.u64 	[%rd105+16], %rd106;
	st.global.u64 	[%rd105+24], %rd106;
	add.s32 	%r219, %r219, 4;
$L__BB1_60:
	and.b32  	%r154, %r60, 1;
	setp.eq.b32 	%p43, %r154, 1;
	not.pred 	%p44, %p43;
	@%p44 bra 	$L__BB1_62;
	add.s32 	%r155, %r219, %r59;
	mul.wide.s32 	%rd107, %r155, 8;
	add.s64 	%rd108, %rd4, %rd107;
	mov.b64 	%rd109, 0;
	st.global.u64 	[%rd108], %rd109;
$L__BB1_62:
	setp.lt.s32 	%p45, %r110, 1;
	@%p45 bra 	$L__BB1_79;
	setp.lt.s32 	%p46, %r108, 1;
	mul.lo.s32 	%r68, %r108, %r1;
	@%p46 bra 	$L__BB1_122;
	and.b32  	%r69, %r108, 7;
	and.b32  	%r70, %r108, 2147483640;
	mov.b32 	%r221, 0;
$L__BB1_65:
	ld.param.u64 	%rd159, [_Z5mStepPKdS0_PdS1_S1_iii_param_1];
	mad.lo.s32 	%r158, %r221, %r109, %r1;
	cvta.to.global.u64 	%rd110, %rd159;
	mul.wide.s32 	%rd111, %r158, 8;
	add.s64 	%rd112, %rd110, %rd111;
	ld.global.f64 	%fd17, [%rd112];
	mul.lo.s32 	%r72, %r221, %r108;
	mov.b32 	%r222, 0;
	cvt.u64.u32 	%rd138, %r72;
$L__BB1_66:
	add.s32 	%r160, %r108, -1;
	setp.lt.u32 	%p47, %r160, 7;
	add.s32 	%r161, %r222, %r72;
	mul.wide.u32 	%rd113, %r161, 8;
	add.s64 	%rd5, %rd2, %rd113;
	add.s32 	%r162, %r222, %r68;
	mul.wide.s32 	%rd114, %r162, 8;
	add.s64 	%rd6, %rd1, %rd114;
	mul.lo.s32 	%r74, %r162, %r108;
	mov.b32 	%r225, 0;
	@%p47 bra 	$L__BB1_69;
	mov.b32 	%r223, 0;
$L__BB1_68:
	.pragma "nounroll";
	ld.global.f64 	%fd182, [%rd5];
	ld.global.f64 	%fd183, [%rd6];
	sub.f64 	%fd184, %fd182, %fd183;
	add.s32 	%r164, %r223, %r72;
	mul.wide.u32 	%rd115, %r164, 8;
	add.s64 	%rd116, %rd2, %rd115;
	ld.global.f64 	%fd185, [%rd116];
	add.s32 	%r165, %r223, %r68;
	mul.wide.s32 	%rd117, %r165, 8;
	add.s64 	%rd118, %rd1, %rd117;
	ld.global.f64 	%fd186, [%rd118];
	sub.f64 	%fd187, %fd185, %fd186;
	mul.f64 	%fd188, %fd17, %fd184;
	add.s32 	%r166, %r223, %r74;
	mul.wide.s32 	%rd119, %r166, 8;
	add.s64 	%rd120, %rd4, %rd119;
	ld.global.f64 	%fd189, [%rd120];
	fma.rn.f64 	%fd190, %fd188, %fd187, %fd189;
	st.global.f64 	[%rd120], %fd190;
	ld.global.f64 	%fd191, [%rd5];
	ld.global.f64 	%fd192, [%rd6];
	sub.f64 	%fd193, %fd191, %fd192;
	ld.global.f64 	%fd194, [%rd116+8];
	ld.global.f64 	%fd195, [%rd118+8];
	sub.f64 	%fd196, %fd194, %fd195;
	mul.f64 	%fd197, %fd17, %fd193;
	ld.global.f64 	%fd198, [%rd120+8];
	fma.rn.f64 	%fd199, %fd197, %fd196, %fd198;
	st.global.f64 	[%rd120+8], %fd199;
	ld.global.f64 	%fd200, [%rd5];
	ld.global.f64 	%fd201, [%rd6];
	sub.f64 	%fd202, %fd200, %fd201;
	ld.global.f64 	%fd203, [%rd116+16];
	ld.global.f64 	%fd204, [%rd118+16];
	sub.f64 	%fd205, %fd203, %fd204;
	mul.f64 	%fd206, %fd17, %fd202;
	ld.global.f64 	%fd207, [%rd120+16];
	fma.rn.f64 	%fd208, %fd206, %fd205, %fd207;
	st.global.f64 	[%rd120+16], %fd208;
	ld.global.f64 	%fd209, [%rd5];
	ld.global.f64 	%fd210, [%rd6];
	sub.f64 	%fd211, %fd209, %fd210;
	ld.global.f64 	%fd212, [%rd116+24];
	ld.global.f64 	%fd213, [%rd118+24];
	sub.f64 	%fd214, %fd212, %fd213;
	mul.f64 	%fd215, %fd17, %fd211;
	ld.global.f64 	%fd216, [%rd120+24];
	fma.rn.f64 	%fd217, %fd215, %fd214, %fd216;
	st.global.f64 	[%rd120+24], %fd217;
	ld.global.f64 	%fd218, [%rd5];
	ld.global.f64 	%fd219, [%rd6];
	sub.f64 	%fd220, %fd218, %fd219;
	ld.global.f64 	%fd221, [%rd116+32];
	ld.global.f64 	%fd222, [%rd118+32];
	sub.f64 	%fd223, %fd221, %fd222;
	mul.f64 	%fd224, %fd17, %fd220;
	ld.global.f64 	%fd225, [%rd120+32];
	fma.rn.f64 	%fd226, %fd224, %fd223, %fd225;
	st.global.f64 	[%rd120+32], %fd226;
	ld.global.f64 	%fd227, [%rd5];
	ld.global.f64 	%fd228, [%rd6];
	sub.f64 	%fd229, %fd227, %fd228;
	ld.global.f64 	%fd230, [%rd116+40];
	ld.global.f64 	%fd231, [%rd118+40];
	sub.f64 	%fd232, %fd230, %fd231;
	mul.f64 	%fd233, %fd17, %fd229;
	ld.global.f64 	%fd234, [%rd120+40];
	fma.rn.f64 	%fd235, %fd233, %fd232, %fd234;
	st.global.f64 	[%rd120+40], %fd235;
	ld.global.f64 	%fd236, [%rd5];
	ld.global.f64 	%fd237, [%rd6];
	sub.f64 	%fd238, %fd236, %fd237;
	ld.global.f64 	%fd239, [%rd116+48];
	ld.global.f64 	%fd240, [%rd118+48];
	sub.f64 	%fd241, %fd239, %fd240;
	mul.f64 	%fd242, %fd17, %fd238;
	ld.global.f64 	%fd243, [%rd120+48];
	fma.rn.f64 	%fd244, %fd242, %fd241, %fd243;
	st.global.f64 	[%rd120+48], %fd244;
	ld.global.f64 	%fd245, [%rd5];
	ld.global.f64 	%fd246, [%rd6];
	sub.f64 	%fd247, %fd245, %fd246;
	ld.global.f64 	%fd248, [%rd116+56];
	ld.global.f64 	%fd249, [%rd118+56];
	sub.f64 	%fd250, %fd248, %fd249;
	mul.f64 	%fd251, %fd17, %fd247;
	ld.global.f64 	%fd252, [%rd120+56];
	fma.rn.f64 	%fd253, %fd251, %fd250, %fd252;
	st.global.f64 	[%rd120+56], %fd253;
	add.s32 	%r223, %r223, 8;
	setp.ne.s32 	%p48, %r223, %r70;
	mov.u32 	%r225, %r70;
	@%p48 bra 	$L__BB1_68;
$L__BB1_69:
	setp.eq.s32 	%p49, %r69, 0;
	@%p49 bra 	$L__BB1_77;
	add.s32 	%r167, %r69, -1;
	setp.lt.u32 	%p50, %r167, 3;
	@%p50 bra 	$L__BB1_72;
	ld.global.f64 	%fd254, [%rd5];
	ld.global.f64 	%fd255, [%rd6];
	sub.f64 	%fd256, %fd254, %fd255;
	add.s32 	%r168, %r225, %r72;
	mul.wide.u32 	%rd121, %r168, 8;
	add.s64 	%rd122, %rd2, %rd121;
	ld.global.f64 	%fd257, [%rd122];
	add.s32 	%r169, %r225, %r68;
	mul.wide.s32 	%rd123, %r169, 8;
	add.s64 	%rd124, %rd1, %rd123;
	ld.global.f64 	%fd258, [%rd124];
	sub.f64 	%fd259, %fd257, %fd258;
	mul.f64 	%fd260, %fd17, %fd256;
	add.s32 	%r170, %r225, %r74;
	mul.wide.s32 	%rd125, %r170, 8;
	add.s64 	%rd126, %rd4, %rd125;
	ld.global.f64 	%fd261, [%rd126];
	fma.rn.f64 	%fd262, %fd260, %fd259, %fd261;
	st.global.f64 	[%rd126], %fd262;
	ld.global.f64 	%fd263, [%rd5];
	ld.global.f64 	%fd264, [%rd6];
	sub.f64 	%fd265, %fd263, %fd264;
	cvt.u64.u32 	%rd128, %r225;
	add.s64 	%rd129, %rd128, %rd138;
	shl.b64 	%rd130, %rd129, 3;
	add.s64 	%rd131, %rd2, %rd130;
	ld.global.f64 	%fd266, [%rd131+8];
	ld.global.f64 	%fd267, [%rd124+8];
	sub.f64 	%fd268, %fd266, %fd267;
	mul.f64 	%fd269, %fd17, %fd265;
	ld.global.f64 	%fd270, [%rd126+8];
	fma.rn.f64 	%fd271, %fd269, %fd268, %fd270;
	st.global.f64 	[%rd126+8], %fd271;
	ld.global.f64 	%fd272, [%rd5];
	ld.global.f64 	%fd273, [%rd6];
	sub.f64 	%fd274, %fd272, %fd273;
	ld.global.f64 	%fd275, [%rd131+16];
	ld.global.f64 	%fd276, [%rd124+16];
	sub.f64 	%fd277, %fd275, %fd276;
	mul.f64 	%fd278, %fd17, %fd274;
	ld.global.f64 	%fd279, [%rd126+16];
	fma.rn.f64 	%fd280, %fd278, %fd277, %fd279;
	st.global.f64 	[%rd126+16], %fd280;
	ld.global.f64 	%fd281, [%rd5];
	ld.global.f64 	%fd282, [%rd6];
	sub.f64 	%fd283, %fd281, %fd282;
	ld.global.f64 	%fd284, [%rd131+24];
	ld.global.f64 	%fd285, [%rd124+24];
	sub.f64 	%fd286, %fd284, %fd285;
	mul.f64 	%fd287, %fd17, %fd283;
	ld.global.f64 	%fd288, [%rd126+24];
	fma.rn.f64 	%fd289, %fd287, %fd286, %fd288;
	st.global.f64 	[%rd126+24], %fd289;
	add.s32 	%r225, %r225, 4;
$L__BB1_72:
	and.b32  	%r171, %r108, 3;
	setp.eq.s32 	%p51, %r171, 0;
	@%p51 bra 	$L__BB1_77;
	setp.eq.s32 	%p52, %r171, 1;
	@%p52 bra 	$L__BB1_75;
	ld.global.f64 	%fd290, [%rd5];
	ld.global.f64 	%fd291, [%rd6];
	sub.f64 	%fd292, %fd290, %fd291;
	add.s32 	%r172, %r225, %r72;
	mul.wide.u32 	%rd132, %r172, 8;
	add.s64 	%rd133, %rd2, %rd132;
	ld.global.f64 	%fd293, [%rd133];
	add.s32 	%r173, %r225, %r68;
	mul.wide.s32 	%rd134, %r173, 8;
	add.s64 	%rd135, %rd1, %rd134;
	ld.global.f64 	%fd294, [%rd135];
	sub.f64 	%fd295, %fd293, %fd294;
	mul.f64 	%fd296, %fd17, %fd292;
	add.s32 	%r174, %r225, %r74;
	mul.wide.s32 	%rd136, %r174, 8;
	add.s64 	%rd137, %rd4, %rd136;
	ld.global.f64 	%fd297, [%rd137];
	fma.rn.f64 	%fd298, %fd296, %fd295, %fd297;
	st.global.f64 	[%rd137], %fd298;
	ld.global.f64 	%fd299, [%rd5];
	ld.global.f64 	%fd300, [%rd6];
	sub.f64 	%fd301, %fd299, %fd300;
	cvt.u64.u32 	%rd139, %r225;
	add.s64 	%rd140, %rd139, %rd138;
	shl.b64 	%rd141, %rd140, 3;
	add.s64 	%rd142, %rd2, %rd141;
	ld.global.f64 	%fd302, [%rd142+8];
	ld.global.f64 	%fd303, [%rd135+8];
	sub.f64 	%fd304, %fd302, %fd303;
	mul.f64 	%fd305, %fd17, %fd301;
	ld.global.f64 	%fd306, [%rd137+8];
	fma.rn.f64 	%fd307, %fd305, %fd304, %fd306;
	st.global.f64 	[%rd137+8], %fd307;
	add.s32 	%r225, %r225, 2;
$L__BB1_75:
	and.b32  	%r175, %r108, 1;
	setp.eq.b32 	%p53, %r175, 1;
	not.pred 	%p54, %p53;
	@%p54 bra 	$L__BB1_77;
	ld.global.f64 	%fd308, [%rd5];
	ld.global.f64 	%fd309, [%rd6];
	sub.f64 	%fd310, %fd308, %fd309;
	add.s32 	%r176, %r225, %r72;
	mul.wide.u32 	%rd143, %r176, 8;
	add.s64 	%rd144, %rd2, %rd143;
	ld.global.f64 	%fd311, [%rd144];
	add.s32 	%r177, %r225, %r68;
	mul.wide.s32 	%rd145, %r177, 8;
	add.s64 	%rd146, %rd1, %rd145;
	ld.global.f64 	%fd312, [%rd146];
	sub.f64 	%fd313, %fd311, %fd312;
	mul.f64 	%fd314, %fd17, %fd310;
	add.s32 	%r178, %r225, %r74;
	mul.wide.s32 	%rd147, %r178, 8;
	add.s64 	%rd148, %rd4, %rd147;
	ld.global.f64 	%fd315, [%rd148];
	fma.rn.f64 	%fd316, %fd314, %fd313, %fd315;
	st.global.f64 	[%rd148], %fd316;
$L__BB1_77:
	add.s32 	%r222, %r222, 1;
	setp.ne.s32 	%p55, %r222, %r108;
	@%p55 bra 	$L__BB1_66;
	add.s32 	%r221, %r221, 1;
	setp.eq.s32 	%p56, %r221, %r110;
	@%p56 bra 	$L__BB1_79;
	bra.uni 	$L__BB1_65;
$L__BB1_79:
	setp.lt.s32 	%p57, %r108, 1;
	@%p57 bra 	$L__BB1_122;
	mul.lo.s32 	%r86, %r108, %r1;
	add.s32 	%r87, %r108, -1;
	and.b32  	%r88, %r108, 7;
	add.s32 	%r89, %r88, -1;
	and.b32  	%r90, %r108, 3;
	and.b32  	%r91, %r108, 2147483640;
	and.b32  	%r92, %r108, 1;
	mov.b32 	%r228, 0;
$L__BB1_81:
	setp.lt.u32 	%p58, %r87, 7;
	add.s32 	%r181, %r228, %r86;
	mul.lo.s32 	%r94, %r181, %r108;
	add.s32 	%r182, %r94, %r228;
	mul.wide.s32 	%rd149, %r182, 8;
	add.s64 	%rd7, %rd4, %rd149;
	mov.b32 	%r233, 0;
	@%p58 bra 	$L__BB1_100;
	neg.s32 	%r230, %r228;
	mov.b32 	%r231, 0;
	mov.u32 	%r229, %r94;
$L__BB1_83:
	.pragma "nounroll";
	mul.wide.s32 	%rd150, %r229, 8;
	add.s64 	%rd8, %rd4, %rd150;
	ld.global.f64 	%fd317, [%rd8];
	div.rn.f64 	%fd318, %fd317, %fd387;
	st.global.f64 	[%rd8], %fd318;
	setp.ne.s32 	%p59, %r230, 0;
	@%p59 bra 	$L__BB1_85;
	ld.global.f64 	%fd319, [%rd7];
	add.f64 	%fd320, %fd319, 0d3F1A36E2EB1C432D;
	st.global.f64 	[%rd7], %fd320;
$L__BB1_85:
	add.s32 	%r184, %r231, 1;
	ld.global.f64 	%fd321, [%rd8+8];
	div.rn.f64 	%fd322, %fd321, %fd387;
	st.global.f64 	[%rd8+8], %fd322;
	setp.ne.s32 	%p60, %r228, %r184;
	@%p60 bra 	$L__BB1_87;
	ld.global.f64 	%fd323, [%rd7];
	add.f64 	%fd324, %fd323, 0d3F1A36E2EB1C432D;
	st.global.f64 	[%rd7], %fd324;
$L__BB1_87:
	add.s32 	%r185, %r231, 2;
	ld.global.f64 	%fd325, [%rd8+16];
	div.rn.f64 	%fd326, %fd325, %fd387;
	st.global.f64 	[%rd8+16], %fd326;
	setp.ne.s32 	%p61, %r228, %r185;
	@%p61 bra 	$L__BB1_89;
	ld.global.f64 	%fd327, [%rd7];
	add.f64 	%fd328, %fd327, 0d3F1A36E2EB1C432D;
	st.global.f64 	[%rd7], %fd328;
$L__BB1_89:
	add.s32 	%r186, %r231, 3;
	ld.global.f64 	%fd329, [%rd8+24];
	div.rn.f64 	%fd330, %fd329, %fd387;
	st.global.f64 	[%rd8+24], %fd330;
	setp.ne.s32 	%p62, %r228, %r186;
	@%p62 bra 	$L__BB1_91;
	ld.global.f64 	%fd331, [%rd7];
	add.f64 	%fd332, %fd331, 0d3F1A36E2EB1C432D;
	st.global.f64 	[%rd7], %fd332;
$L__BB1_91:
	add.s32 	%r187, %r231, 4;
	ld.global.f64 	%fd333, [%rd8+32];
	div.rn.f64 	%fd334, %fd333, %fd387;
	st.global.f64 	[%rd8+32], %fd334;
	setp.ne.s32 	%p63, %r228, %r187;
	@%p63 bra 	$L__BB1_93;
	ld.global.f64 	%fd335, [%rd7];
	add.f64 	%fd336, %fd335, 0d3F1A36E2EB1C432D;
	st.global.f64 	[%rd7], %fd336;
$L__BB1_93:
	add.s32 	%r188, %r231, 5;
	ld.global.f64 	%fd337, [%rd8+40];
	div.rn.f64 	%fd338, %fd337, %fd387;
	st.global.f64 	[%rd8+40], %fd338;
	setp.ne.s32 	%p64, %r228, %r188;
	@%p64 bra 	$L__BB1_95;
	ld.global.f64 	%fd339, [%rd7];
	add.f64 	%fd340, %fd339, 0d3F1A36E2EB1C432D;
	st.global.f64 	[%rd7], %fd340;
$L__BB1_95:
	add.s32 	%r189, %r231, 6;
	ld.global.f64 	%fd341, [%rd8+48];
	div.rn.f64 	%fd342, %fd341, %fd387;
	st.global.f64 	[%rd8+48], %fd342;
	setp.ne.s32 	%p65, %r228, %r189;
	@%p65 bra 	$L__BB1_97;
	ld.global.f64 	%fd343, [%rd7];
	add.f64 	%fd344, %fd343, 0d3F1A36E2EB1C432D;
	st.global.f64 	[%rd7], %fd344;
$L__BB1_97:
	add.s32 	%r190, %r231, 7;
	ld.global.f64 	%fd345, [%rd8+56];
	div.rn.f64 	%fd346, %fd345, %fd387;
	st.global.f64 	[%rd8+56], %fd346;
	setp.ne.s32 	%p66, %r228, %r190;
	@%p66 bra 	$L__BB1_99;
	ld.global.f64 	%fd347, [%rd7];
	add.f64 	%fd348, %fd347, 0d3F1A36E2EB1C432D;
	st.global.f64 	[%rd7], %fd348;
$L__BB1_99:
	add.s32 	%r231, %r231, 8;
	add.s32 	%r230, %r230, 8;
	add.s32 	%r229, %r229, 8;
	setp.ne.s32 	%p67, %r231, %r91;
	mov.u32 	%r233, %r91;
	@%p67 bra 	$L__BB1_83;
$L__BB1_100:
	setp.eq.s32 	%p68, %r88, 0;
	@%p68 bra 	$L__BB1_121;
	setp.lt.u32 	%p69, %r89, 3;
	@%p69 bra 	$L__BB1_111;
	add.s32 	%r191, %r233, %r94;
	mul.wide.s32 	%rd151, %r191, 8;
	add.s64 	%rd9, %rd4, %rd151;
	ld.global.f64 	%fd349, [%rd9];
	div.rn.f64 	%fd350, %fd349, %fd387;
	st.global.f64 	[%rd9], %fd350;
	setp.ne.s32 	%p70, %r228, %r233;
	@%p70 bra 	$L__BB1_104;
	ld.global.f64 	%fd351, [%rd7];
	add.f64 	%fd352, %fd351, 0d3F1A36E2EB1C432D;
	st.global.f64 	[%rd7], %fd352;
$L__BB1_104:
	add.s32 	%r192, %r233, 1;
	ld.global.f64 	%fd353, [%rd9+8];
	div.rn.f64 	%fd354, %fd353, %fd387;
	st.global.f64 	[%rd9+8], %fd354;
	setp.ne.s32 	%p71, %r228, %r192;
	@%p71 bra 	$L__BB1_106;
	ld.global.f64 	%fd355, [%rd7];
	add.f64 	%fd356, %fd355, 0d3F1A36E2EB1C432D;
	st.global.f64 	[%rd7], %fd356;
$L__BB1_106:
	add.s32 	%r193, %r233, 2;
	ld.global.f64 	%fd357, [%rd9+16];
	div.rn.f64 	%fd358, %fd357, %fd387;
	st.global.f64 	[%rd9+16], %fd358;
	setp.ne.s32 	%p72, %r228, %r193;
	@%p72 bra 	$L__BB1_108;
	ld.global.f64 	%fd359, [%rd7];
	add.f64 	%fd360, %fd359, 0d3F1A36E2EB1C432D;
	st.global.f64 	[%rd7], %fd360;
$L__BB1_108:
	add.s32 	%r194, %r233, 3;
	ld.global.f64 	%fd361, [%rd9+24];
	div.rn.f64 	%fd362, %fd361, %fd387;
	st.global.f64 	[%rd9+24], %fd362;
	setp.ne.s32 	%p73, %r228, %r194;
	@%p73 bra 	$L__BB1_110;
	ld.global.f64 	%fd363, [%rd7];
	add.f64 	%fd364, %fd363, 0d3F1A36E2EB1C432D;
	st.global.f64 	[%rd7], %fd364;
$L__BB1_110:
	add.s32 	%r233, %r233, 4;
$L__BB1_111:
	setp.eq.s32 	%p74, %r90, 0;
	@%p74 bra 	$L__BB1_121;
	setp.eq.s32 	%p75, %r90, 1;
	@%p75 bra 	$L__BB1_118;
	add.s32 	%r195, %r233, %r94;
	mul.wide.s32 	%rd152, %r195, 8;
	add.s64 	%rd10, %rd4, %rd152;
	ld.global.f64 	%fd365, [%rd10];
	div.rn.f64 	%fd366, %fd365, %fd387;
	st.global.f64 	[%rd10], %fd366;
	setp.ne.s32 	%p76, %r228, %r233;
	@%p76 bra 	$L__BB1_115;
	ld.global.f64 	%fd367, [%rd7];
	add.f64 	%fd368, %fd367, 0d3F1A36E2EB1C432D;
	st.global.f64 	[%rd7], %fd368;
$L__BB1_115:
	add.s32 	%r196, %r233, 1;
	ld.global.f64 	%fd369, [%rd10+8];
	div.rn.f64 	%fd370, %fd369, %fd387;
	st.global.f64 	[%rd10+8], %fd370;
	setp.ne.s32 	%p77, %r228, %r196;
	@%p77 bra 	$L__BB1_117;
	ld.global.f64 	%fd371, [%rd7];
	add.f64 	%fd372, %fd371, 0d3F1A36E2EB1C432D;
	st.global.f64 	[%rd7], %fd372;
$L__BB1_117:
	add.s32 	%r233, %r233, 2;
$L__BB1_118:
	setp.eq.s32 	%p78, %r92, 0;
	@%p78 bra 	$L__BB1_121;
	add.s32 	%r197, %r233, %r94;
	mul.wide.s32 	%rd153, %r197, 8;
	add.s64 	%rd154, %rd4, %rd153;
	ld.global.f64 	%fd373, [%rd154];
	div.rn.f64 	%fd374, %fd373, %fd387;
	st.global.f64 	[%rd154], %fd374;
	setp.ne.s32 	%p79, %r228, %r233;
	@%p79 bra 	$L__BB1_121;
	ld.global.f64 	%fd375, [%rd7];
	add.f64 	%fd376, %fd375, 0d3F1A36E2EB1C432D;
	st.global.f64 	[%rd7], %fd376;
$L__BB1_121:
	add.s32 	%r228, %r228, 1;
	setp.ne.s32 	%p80, %r228, %r108;
	@%p80 bra 	$L__BB1_81;
$L__BB1_122:
	ld.param.u64 	%rd160, [_Z5mStepPKdS0_PdS1_S1_iii_param_4];
	cvt.rn.f64.s32 	%fd377, %r110;
	div.rn.f64 	%fd378, %fd387, %fd377;
	cvta.to.global.u64 	%rd155, %rd160;
	mul.wide.s32 	%rd156, %r1, 8;
	add.s64 	%rd157, %rd155, %rd156;
	st.global.f64 	[%rd157], %fd378;
$L__BB1_123:
	ret;

}
.func  (.param .b64 func_retval0) __internal_accurate_pow(
	.param .b64 __internal_accurate_pow_param_0
)
{
	.reg .pred 	%p<8>;
	.reg .b32 	%r<46>;
	.reg .b32 	%f<3>;
	.reg .b64 	%fd<109>;

	ld.param.f64 	%fd10, [__internal_accurate_pow_param_0];
	mov.f64 	%fd11, 0d401921FB54442D18;
	{
	.reg .b32 %temp; 
	mov.b64 	{%temp, %r8}, %fd11;
	}
	{
	.reg .b32 %temp; 
	mov.b64 	{%r9, %temp}, %fd11;
	}
	shr.u32 	%r10, %r8, 20;
	setp.lt.u32 	%p1, %r8, 1048576;
	mov.f64 	%fd12, 0d437921FB54442D18;
	{
	.reg .b32 %temp; 
	mov.b64 	{%temp, %r11}, %fd12;
	}
	{
	.reg .b32 %temp; 
	mov.b64 	{%r12, %temp}, %fd12;
	}
	shr.u32 	%r13, %r11, 20;
	add.s32 	%r14, %r13, -54;
	selp.b32 	%r15, %r12, %r9, %p1;
	selp.b32 	%r16, %r11, %r8, %p1;
	selp.b32 	%r1, %r14, %r10, %p1;
	add.s32 	%r45, %r1, -1023;
	and.b32  	%r17, %r16, -2146435073;
	or.b32  	%r18, %r17, 1072693248;
	mov.b64 	%fd107, {%r15, %r18};
	setp.lt.u32 	%p2, %r18, 1073127583;
	@%p2 bra 	$L__BB2_2;
	{
	.reg .b32 %temp; 
	mov.b64 	{%r19, %temp}, %fd107;
	}
	{
	.reg .b32 %temp; 
	mov.b64 	{%temp, %r20}, %fd107;
	}
	add.s32 	%r21, %r20, -1048576;
	mov.b64 	%fd107, {%r19, %r21};
	add.s32 	%r45, %r1, -1022;
$L__BB2_2:
	add.f64 	%fd13, %fd107, 0dBFF0000000000000;
	add.f64 	%fd14, %fd107, 0d3FF0000000000000;
	rcp.approx.ftz.f64 	%fd15, %fd14;
	neg.f64 	%fd16, %fd14;
	fma.rn.f64 	%fd17, %fd16, %fd15, 0d3FF0000000000000;
	fma.rn.f64 	%fd18, %fd17, %fd17, %fd17;
	fma.rn.f64 	%fd19, %fd18, %fd15, %fd15;
	mul.f64 	%fd20, %fd13, %fd19;
	fma.rn.f64 	%fd21, %fd13, %fd19, %fd20;
	mul.f64 	%fd22, %fd21, %fd21;
	fma.rn.f64 	%fd23, %fd22, 0d3EB0F5FF7D2CAFE2, 0d3ED0F5D241AD3B5A;
	fma.rn.f64 	%fd24, %fd23, %fd22, 0d3EF3B20A75488A3F;
	fma.rn.f64 	%fd25, %fd24, %fd22, 0d3F1745CDE4FAECD5;
	fma.rn.f64 	%fd26, %fd25, %fd22, 0d3F3C71C7258A578B;
	fma.rn.f64 	%fd27, %fd26, %fd22, 0d3F6249249242B910;
	fma.rn.f64 	%fd28, %fd27, %fd22, 0d3F89999999999DFB;
	sub.f64 	%fd29, %fd13, %fd21;
	add.f64 	%fd30, %fd29, %fd29;
	neg.f64 	%fd31, %fd21;
	fma.rn.f64 	%fd32, %fd31, %fd13, %fd30;
	mul.f64 	%fd33, %fd19, %fd32;
	fma.rn.f64 	%fd34, %fd22, %fd28, 0d3FB5555555555555;
	mov.f64 	%fd35, 0d3FB5555555555555;
	sub.f64 	%fd36, %fd35, %fd34;
	fma.rn.f64 	%fd37, %fd22, %fd28, %fd36;
	add.f64 	%fd38, %fd37, 0dBC46A4CB00B9E7B0;
	add.f64 	%fd39, %fd34, %fd38;
	sub.f64 	%fd40, %fd34, %fd39;
	add.f64 	%fd41, %fd38, %fd40;
	mul.rn.f64 	%fd42, %fd21, %fd21;
	neg.f64 	%fd43, %fd42;
	fma.rn.f64 	%fd44, %fd21, %fd21, %fd43;
	{
	.reg .b32 %temp; 
	mov.b64 	{%r22, %temp}, %fd33;
	}
	{
	.reg .b32 %temp; 
	mov.b64 	{%temp, %r23}, %fd33;
	}
	add.s32 	%r24, %r23, 1048576;
	mov.b64 	%fd45, {%r22, %r24};
	fma.rn.f64 	%fd46, %fd21, %fd45, %fd44;
	mul.rn.f64 	%fd47, %fd42, %fd21;
	neg.f64 	%fd48, %fd47;
	fma.rn.f64 	%fd49, %fd42, %fd21, %fd48;
	fma.rn.f64 	%fd50, %fd42, %fd33, %fd49;
	fma.rn.f64 	%fd51, %fd46, %fd21, %fd50;
	mul.rn.f64 	%fd52, %fd39, %fd47;
	neg.f64 	%fd53, %fd52;
	fma.rn.f64 	%fd54, %fd39, %fd47, %fd53;
	fma.rn.f64 	%fd55, %fd39, %fd51, %fd54;
	fma.rn.f64 	%fd56, %fd41, %fd47, %fd55;
	add.f64 	%fd57, %fd52, %fd56;
	sub.f64 	%fd58, %fd52, %fd57;
	add.f64 	%fd59, %fd56, %fd58;
	add.f64 	%fd60, %fd21, %fd57;
	sub.f64 	%fd61, %fd21, %fd60;
	add.f64 	%fd62, %fd57, %fd61;
	add.f64 	%fd63, %fd59, %fd62;
	add.f64 	%fd64, %fd33, %fd63;
	add.f64 	%fd65, %fd60, %fd64;
	sub.f64 	%fd66, %fd60, %fd65;
	add.f64 	%fd67, %fd64, %fd66;
	xor.b32  	%r25, %r45, -2147483648;
	mov.b32 	%r26, 1127219200;
	mov.b64 	%fd68, {%r25, %r26};
	mov.b32 	%r27, -2147483648;
	mov.b64 	%fd69, {%r27, %r26};
	sub.f64 	%fd70, %fd68, %fd69;
	fma.rn.f64 	%fd71, %fd70, 0d3FE62E42FEFA39EF, %fd65;
	fma.rn.f64 	%fd72, %fd70, 0dBFE62E42FEFA39EF, %fd71;
	sub.f64 	%fd73, %fd72, %fd65;
	sub.f64 	%fd74, %fd67, %fd73;
	fma.rn.f64 	%fd75, %fd70, 0d3C7ABC9E3B39803F, %fd74;
	add.f64 	%fd76, %fd71, %fd75;
	sub.f64 	%fd77, %fd71, %fd76;
	add.f64 	%fd78, %fd75, %fd77;
	{
	.reg .b32 %temp; 
	mov.b64 	{%temp, %r28}, %fd10;
	}
	{
	.reg .b32 %temp; 
	mov.b64 	{%r29, %temp}, %fd10;
	}
	shl.b32 	%r30, %r28, 1;
	setp.gt.u32 	%p3, %r30, -33554433;
	and.b32  	%r31, %r28, -15728641;
	selp.b32 	%r32, %r31, %r28, %p3;
	mov.b64 	%fd79, {%r29, %r32};
	mul.rn.f64 	%fd80, %fd76, %fd79;
	neg.f64 	%fd81, %fd80;
	fma.rn.f64 	%fd82, %fd76, %fd79, %fd81;
	fma.rn.f64 	%fd83, %fd78, %fd79, %fd82;
	add.f64 	%fd4, %fd80, %fd83;
	sub.f64 	%fd84, %fd80, %fd4;
	add.f64 	%fd5, %fd83, %fd84;
	fma.rn.f64 	%fd85, %fd4, 0d3FF71547652B82FE, 0d4338000000000000;
	{
	.reg .b32 %temp; 
	mov.b64 	{%r5, %temp}, %fd85;
	}
	mov.f64 	%fd86, 0dC338000000000000;
	add.rn.f64 	%fd87, %fd85, %fd86;
	fma.rn.f64 	%fd88, %fd87, 0dBFE62E42FEFA39EF, %fd4;
	fma.rn.f64 	%fd89, %fd87, 0dBC7ABC9E3B39803F, %fd88;
	fma.rn.f64 	%fd90, %fd89, 0d3E5ADE1569CE2BDF, 0d3E928AF3FCA213EA;
	fma.rn.f64 	%fd91, %fd90, %fd89, 0d3EC71DEE62401315;
	fma.rn.f64 	%fd92, %fd91, %fd89, 0d3EFA01997C89EB71;
	fma.rn.f64 	%fd93, %fd92, %fd89, 0d3F2A01A014761F65;
	fma.rn.f64 	%fd94, %fd93, %fd89, 0d3F56C16C1852B7AF;
	fma.rn.f64 	%fd95, %fd94, %fd89, 0d3F81111111122322;
	fma.rn.f64 	%fd96, %fd95, %fd89, 0d3FA55555555502A1;
	fma.rn.f64 	%fd97, %fd96, %fd89, 0d3FC5555555555511;
	fma.rn.f64 	%fd98, %fd97, %fd89, 0d3FE000000000000B;
	fma.rn.f64 	%fd99, %fd98, %fd89, 0d3FF0000000000000;
	fma.rn.f64 	%fd100, %fd99, %fd89, 0d3FF0000000000000;
	{
	.reg .b32 %temp; 
	mov.b64 	{%r6, %temp}, %fd100;
	}
	{
	.reg .b32 %temp; 
	mov.b64 	{%temp, %r7}, %fd100;
	}
	shl.b32 	%r33, %r5, 20;
	add.s32 	%r34, %r33, %r7;
	mov.b64 	%fd108, {%r6, %r34};
	{
	.reg .b32 %temp; 
	mov.b64 	{%temp, %r35}, %fd4;
	}
	mov.b32 	%f2, %r35;
	abs.f32 	%f1, %f2;
	setp.lt.f32 	%p4, %f1, 0f4086232B;
	@%p4 bra 	$L__BB2_5;
	setp.lt.f64 	%p5, %fd4, 0d0000000000000000;
	add.f64 	%fd101, %fd4, 0d7FF0000000000000;
	selp.f64 	%fd108, 0d0000000000000000, %fd101, %p5;
	setp.geu.f32 	%p6, %f1, 0f40874800;
	@%p6 bra 	$L__BB2_5;
	shr.u32 	%r36, %r5, 31;
	add.s32 	%r37, %r5, %r36;
	shr.s32 	%r38, %r37, 1;
	shl.b32 	%r39, %r38, 20;
	add.s32 	%r40, %r7, %r39;
	mov.b64 	%fd102, {%r6, %r40};
	sub.s32 	%r41, %r5, %r38;
	shl.b32 	%r42, %r41, 20;
	add.s32 	%r43, %r42, 1072693248;
	mov.b32 	%r44, 0;
	mov.b64 	%fd103, {%r44, %r43};
	mul.f64 	%fd108, %fd103, %fd102;
$L__BB2_5:
	abs.f64 	%fd104, %fd108;
	setp.eq.f64 	%p7, %fd104, 0d7FF0000000000000;
	fma.rn.f64 	%fd105, %fd108, %fd5, %fd108;
	selp.f64 	%fd106, %fd108, %fd105, %p7;
	st.param.f64 	[func_retval0], %fd106;
	ret;

}


// ===== COMPILED SASS (sm_100) =====

	.target	sm_100

	.elftype	@"ET_EXEC"


//--------------------- .note.nv.tkinfo           --------------------------
	.section	.note.nv.tkinfo,"",@"SHT_NOTE"
	.sectionflags	@"SHF_NOTE_NV_TKINFO"
	.tkinfo
        /*0018*/ 	.word	0x00000002
        /*0030*/ 	.string	""
        /*0030*/ 	.string	"ptxas"
        /*0030*/ 	.string	"Cuda compilation tools, release 13.0, V13.0.88"
        /*0030*/ 	.string	"Build cuda_13.0.r13.0/compiler.36424714_0"
        /*0030*/ 	.string	"-arch sm_100 -m 64 "



//--------------------- .note.nv.cuinfo           --------------------------
	.section	.note.nv.cuinfo,"",@"SHT_NOTE"
	.sectionflags	@"SHF_NOTE_NV_CUINFO"
        /*0018*/ 	.short	0x0002
        /*001a*/ 	.short	0x0064
        /*001c*/ 	.short	0x0082
	.zero		2


//--------------------- .nv.info                  --------------------------
	.section	.nv.info,"",@"SHT_CUDA_INFO"
	.align	4


	//----- nvinfo : EIATTR_REGCOUNT
	.align		4
        /*0000*/ 	.byte	0x04, 0x2f
        /*0002*/ 	.short	(.L_1 - .L_0)
	.align		4
.L_0:
        /*0004*/ 	.word	index@(_Z23computeResponsibilitiesPKdS0_S0_S0_S0_Pdiii)
        /*0008*/ 	.word	0x00000024


	//----- nvinfo : EIATTR_FRAME_SIZE
	.align		4
.L_1:
        /*000c*/ 	.byte	0x04, 0x11
        /*000e*/ 	.short	(.L_3 - .L_2)
	.align		4
.L_2:
        /*0010*/ 	.word	index@($_Z23computeResponsibilitiesPKdS0_S0_S0_S0_Pdiii$__internal_accurate_pow)
        /*0014*/ 	.word	0x00000200


	//----- nvinfo : EIATTR_FRAME_SIZE
	.align		4
.L_3:
        /*0018*/ 	.byte	0x04, 0x11
        /*001a*/ 	.short	(.L_5 - .L_4)
	.align		4
.L_4:
        /*001c*/ 	.word	index@($__internal_3_$__cuda_sm20_dsqrt_rn_f64_mediumpath_v1)
        /*0020*/ 	.word	0x00000200


	//----- nvinfo : EIATTR_FRAME_SIZE
	.align		4
.L_5:
        /*0024*/ 	.byte	0x04, 0x11
        /*0026*/ 	.short	(.L_7 - .L_6)
	.align		4
.L_6:
        /*0028*/ 	.word	index@($__internal_2_$__cuda_sm20_div_rn_f64_full)
        /*002c*/ 	.word	0x00000200


	//----- nvinfo : EIATTR_FRAME_SIZE
	.align		4
.L_7:
        /*0030*/ 	.byte	0x04, 0x11
        /*0032*/ 	.short	(.L_9 - .L_8)
	.align		4
.L_8:
        /*0034*/ 	.word	index@($__internal_1_$__cuda_sm20_dblrcp_rn_slowpath_v3)
        /*0038*/ 	.word	0x00000200


	//----- nvinfo : EIATTR_FRAME_SIZE
	.align		4
.L_9:
        /*003c*/ 	.byte	0x04, 0x11
        /*003e*/ 	.short	(.L_11 - .L_10)
	.align		4
.L_10:
        /*0040*/ 	.word	index@(_Z23computeResponsibilitiesPKdS0_S0_S0_S0_Pdiii)
        /*0044*/ 	.word	0x00000200


	//----- nvinfo : EIATTR_REGCOUNT
	.align		4
.L_11:
        /*0048*/ 	.byte	0x04, 0x2f
        /*004a*/ 	.short	(.L_13 - .L_12)
	.align		4
.L_12:
        /*004c*/ 	.word	index@(_Z5mStepPKdS0_PdS1_S1_iii)
        /*0050*/ 	.word	0x00000028


	//----- nvinfo : EIATTR_FRAME_SIZE
	.align		4
.L_13:
        /*0054*/ 	.byte	0x04, 0x11
        /*0056*/ 	.short	(.L_15 - .L_14)
	.align		4
.L_14:
        /*0058*/ 	.word	index@($__internal_0_$__cuda_sm20_div_rn_f64_full)
        /*005c*/ 	.word	0x00000000


	//----- nvinfo : EIATTR_FRAME_SIZE
	.align		4
.L_15:
        /*0060*/ 	.byte	0x04, 0x11
        /*0062*/ 	.short	(.L_17 - .L_16)
	.align		4
.L_16:
        /*0064*/ 	.word	index@(_Z5mStepPKdS0_PdS1_S1_iii)
        /*0068*/ 	.word	0x00000000


	//----- nvinfo : EIATTR_MIN_STACK_SIZE
	.align		4
.L_17:
        /*006c*/ 	.byte	0x04, 0x12
        /*006e*/ 	.short	(.L_19 - .L_18)
	.align		4
.L_18:
        /*0070*/ 	.word	index@(_Z5mStepPKdS0_PdS1_S1_iii)
        /*0074*/ 	.word	0x00000000


	//----- nvinfo : EIATTR_MIN_STACK_SIZE
	.align		4
.L_19:
        /*0078*/ 	.byte	0x04, 0x12
        /*007a*/ 	.short	(.L_21 - .L_20)
	.align		4
.L_20:
        /*007c*/ 	.word	index@(_Z23computeResponsibilitiesPKdS0_S0_S0_S0_Pdiii)
        /*0080*/ 	.word	0x00000200
.L_21:


//--------------------- .nv.compat                --------------------------
	.section	.nv.compat,"",@"SHT_CUDA_COMPAT_INFO"
	.align	4
        /*0000*/ 	.byte	0x02, 0x09, 0x00, 0x00, 0x02, 0x02, 0x01, 0x00, 0x02, 0x05, 0x05, 0x00, 0x03, 0x07, 0x01, 0x01
        /*0010*/ 	.byte	0x02, 0x03, 0x00, 0x00, 0x02, 0x06, 0x01, 0x00, 0x04, 0x0b, 0x08, 0x00, 0x01, 0x00, 0x00, 0x00
        /*0020*/ 	.byte	0x00, 0x00, 0x00, 0x00


//--------------------- .nv.info._Z5mStepPKdS0_PdS1_S1_iii --------------------------
	.section	.nv.info._Z5mStepPKdS0_PdS1_S1_iii,"",@"SHT_CUDA_INFO"
	.sectionflags	@""
	.align	4


	//----- nvinfo : EIATTR_CUDA_API_VERSION
	.align		4
        /*0000*/ 	.byte	0x04, 0x37
        /*0002*/ 	.short	(.L_23 - .L_22)
.L_22:
        /*0004*/ 	.word	0x00000082


	//----- nvinfo : EIATTR_KPARAM_INFO
	.align		4
.L_23:
        /*0008*/ 	.byte	0x04, 0x17
        /*000a*/ 	.short	(.L_25 - .L_24)
.L_24:
        /*000c*/ 	.word	0x00000000
        /*0010*/ 	.short	0x0007
        /*0012*/ 	.short	0x0030
        /*0014*/ 	.byte	0x00, 0xf0, 0x11, 0x00


	//----- nvinfo : EIATTR_KPARAM_INFO
	.align		4
.L_25:
        /*0018*/ 	.byte	0x04, 0x17
        /*001a*/ 	.short	(.L_27 - .L_26)
.L_26:
        /*001c*/ 	.word	0x00000000
        /*0020*/ 	.short	0x0006
        /*0022*/ 	.short	0x002c
        /*0024*/ 	.byte	0x00, 0xf0, 0x11, 0x00


	//----- nvinfo : EIATTR_KPARAM_INFO
	.align		4
.L_27:
        /*0028*/ 	.byte	0x04, 0x17
        /*002a*/ 	.short	(.L_29 - .L_28)
.L_28:
        /*002c*/ 	.word	0x00000000
        /*0030*/ 	.short	0x0005
        /*0032*/ 	.short	0x0028
        /*0034*/ 	.byte	0x00, 0xf0, 0x11, 0x00


	//----- nvinfo : EIATTR_KPARAM_INFO
	.align		4
.L_29:
        /*0038*/ 	.byte	0x04, 0x17
        /*003a*/ 	.short	(.L_31 - .L_30)
.L_30:
        /*003c*/ 	.word	0x00000000
        /*0040*/ 	.short	0x0004
        /*0042*/ 	.short	0x0020
        /*0044*/ 	.byte	0x00, 0xf5, 0x21, 0x00


	//----- nvinfo : EIATTR_KPARAM_INFO
	.align		4
.L_31:
        /*0048*/ 	.byte	0x04, 0x17
        /*004a*/ 	.short	(.L_33 - .L_32)
.L_32:
        /*004c*/ 	.word	0x00000000
        /*0050*/ 	.short	0x0003
        /*0052*/ 	.short	0x0018
        /*0054*/ 	.byte	0x00, 0xf5, 0x21, 0x00


	//----- nvinfo : EIATTR_KPARAM_INFO
	.align		4
.L_33:
        /*0058*/ 	.byte	0x04, 0x17
        /*005a*/ 	.short	(.L_35 - .L_34)
.L_34:
        /*005c*/ 	.word	0x00000000
        /*0060*/ 	.short	0x0002
        /*0062*/ 	.short	0x0010
        /*0064*/ 	.byte	0x00, 0xf5, 0x21, 0x00


	//----- nvinfo : EIATTR_KPARAM_INFO
	.align		4
.L_35:
        /*0068*/ 	.byte	0x04, 0x17
        /*006a*/ 	.short	(.L_37 - .L_36)
.L_36:
        /*006c*/ 	.word	0x00000000
        /*0070*/ 	.short	0x0001
        /*0072*/ 	.short	0x0008
        /*0074*/ 	.byte	0x00, 0xf5, 0x21, 0x00


	//----- nvinfo : EIATTR_KPARAM_INFO
	.align		4
.L_37:
        /*0078*/ 	.byte	0x04, 0x17
        /*007a*/ 	.short	(.L_39 - .L_38)
.L_38:
        /*007c*/ 	.word	0x00000000
        /*0080*/ 	.short	0x0000
        /*0082*/ 	.short	0x0000
        /*0084*/ 	.byte	0x00, 0xf5, 0x21, 0x00


	//----- nvinfo : EIATTR_SPARSE_MMA_MASK
	.align		4
.L_39:
        /*0088*/ 	.byte	0x03, 0x50
        /*008a*/ 	.short	0x0000


	//----- nvinfo : EIATTR_MAXREG_COUNT
	.align		4
        /*008c*/ 	.byte	0x03, 0x1b
        /*008e*/ 	.short	0x00ff


	//----- nvinfo : EIATTR_MERCURY_ISA_VERSION
	.align		4
        /*0090*/ 	.byte	0x03, 0x5f
        /*0092*/ 	.short	0x0101


	//----- nvinfo : EIATTR_VRC_CTA_INIT_COUNT
	.align		4
        /*0094*/ 	.byte	0x02, 0x4a
	.zero		1
	.zero		1


	//----- nvinfo : EIATTR_EXIT_INSTR_OFFSETS
	.align		4
        /*0098*/ 	.byte	0x04, 0x1c
        /*009a*/ 	.short	(.L_41 - .L_40)


	//   ....[0]....
.L_40:
        /*009c*/ 	.word	0x00000070


	//   ....[1]....
        /*00a0*/ 	.word	0x00007330


	//----- nvinfo : EIATTR_CRS_STACK_SIZE
	.align		4
.L_41:
        /*00a4*/ 	.byte	0x04, 0x1e
        /*00a6*/ 	.short	(.L_43 - .L_42)
.L_42:
        /*00a8*/ 	.word	0x00000000


	//----- nvinfo : EIATTR_CBANK_PARAM_SIZE
	.align		4
.L_43:
        /*00ac*/ 	.byte	0x03, 0x19
        /*00ae*/ 	.short	0x0034


	//----- nvinfo : EIATTR_PARAM_CBANK
	.align		4
        /*00b0*/ 	.byte	0x04, 0x0a
        /*00b2*/ 	.short	(.L_45 - .L_44)
	.align		4
.L_44:
        /*00b4*/ 	.word	index@(.nv.constant0._Z5mStepPKdS0_PdS1_S1_iii)
        /*00b8*/ 	.short	0x0380
        /*00ba*/ 	.short	0x0034


	//----- nvinfo : EIATTR_SW_WAR
	.align		4
.L_45:
        /*00bc*/ 	.byte	0x04, 0x36
        /*00be*/ 	.short	(.L_47 - .L_46)
.L_46:
        /*00c0*/ 	.word	0x00000008
.L_47:


//--------------------- .nv.info._Z23computeResponsibilitiesPKdS0_S0_S0_S0_Pdiii --------------------------
	.section	.nv.info._Z23computeResponsibilitiesPKdS0_S0_S0_S0_Pdiii,"",@"SHT_CUDA_INFO"
	.sectionflags	@""
	.align	4


	//----- nvinfo : EIATTR_CUDA_API_VERSION
	.align		4
        /*0000*/ 	.byte	0x04, 0x37
        /*0002*/ 	.short	(.L_49 - .L_48)
.L_48:
        /*0004*/ 	.word	0x00000082


	//----- nvinfo : EIATTR_KPARAM_INFO
	.align		4
.L_49:
        /*0008*/ 	.byte	0x04, 0x17
        /*000a*/ 	.short	(.L_51 - .L_50)
.L_50:
        /*000c*/ 	.word	0x00000000
        /*0010*/ 	.short	0x0008
        /*0012*/ 	.short	0x0038
        /*0014*/ 	.byte	0x00, 0xf0, 0x11, 0x00


	//----- nvinfo : EIATTR_KPARAM_INFO
	.align		4
.L_51:
        /*0018*/ 	.byte	0x04, 0x17
        /*001a*/ 	.short	(.L_53 - .L_52)
.L_52:
        /*001c*/ 	.word	0x00000000
        /*0020*/ 	.short	0x0007
        /*0022*/ 	.short	0x0034
        /*0024*/ 	.byte	0x00, 0xf0, 0x11, 0x00


	//----- nvinfo : EIATTR_KPARAM_INFO
	.align		4
.L_53:
        /*0028*/ 	.byte	0x04, 0x17
        /*002a*/ 	.short	(.L_55 - .L_54)
.L_54:
        /*002c*/ 	.word	0x00000000
        /*0030*/ 	.short	0x0006
        /*0032*/ 	.short	0x0030
        /*0034*/ 	.byte	0x00, 0xf0, 0x11, 0x00


	//----- nvinfo : EIATTR_KPARAM_INFO
	.align		4
.L_55:
        /*0038*/ 	.byte	0x04, 0x17
        /*003a*/ 	.short	(.L_57 - .L_56)
.L_56:
        /*003c*/ 	.word	0x00000000
        /*0040*/ 	.short	0x0005
        /*0042*/ 	.short	0x0028
        /*0044*/ 	.byte	0x00, 0xf5, 0x21, 0x00


	//----- nvinfo : EIATTR_KPARAM_INFO
	.align		4
.L_57:
        /*0048*/ 	.byte	0x04, 0x17
        /*004a*/ 	.short	(.L_59 - .L_58)
.L_58:
        /*004c*/ 	.word	0x00000000
        /*0050*/ 	.short	0x0004
        /*0052*/ 	.short	0x0020
        /*0054*/ 	.byte	0x00, 0xf5, 0x21, 0x00


	//----- nvinfo : EIATTR_KPARAM_INFO
	.align		4
.L_59:
        /*0058*/ 	.byte	0x04, 0x17
        /*005a*/ 	.short	(.L_61 - .L_60)
.L_60:
        /*005c*/ 	.word	0x00000000
        /*0060*/ 	.short	0x0003
        /*0062*/ 	.short	0x0018
        /*0064*/ 	.byte	0x00, 0xf5, 0x21, 0x00


	//----- nvinfo : EIATTR_KPARAM_INFO
	.align		4
.L_61:
        /*0068*/ 	.byte	0x04, 0x17
        /*006a*/ 	.short	(.L_63 - .L_62)
.L_62:
        /*006c*/ 	.word	0x00000000
        /*0070*/ 	.short	0x0002
        /*0072*/ 	.short	0x0010
        /*0074*/ 	.byte	0x00, 0xf5, 0x21, 0x00


	//----- nvinfo : EIATTR_KPARAM_INFO
	.align		4
.L_63:
        /*0078*/ 	.byte	0x04, 0x17
        /*007a*/ 	.short	(.L_65 - .L_64)
.L_64:
        /*007c*/ 	.word	0x00000000
        /*0080*/ 	.short	0x0001
        /*0082*/ 	.short	0x0008
        /*0084*/ 	.byte	0x00, 0xf5, 0x21, 0x00


	//----- nvinfo : EIATTR_KPARAM_INFO
	.align		4
.L_65:
        /*0088*/ 	.byte	0x04, 0x17
        /*008a*/ 	.short	(.L_67 - .L_66)
.L_66:
        /*008c*/ 	.word	0x00000000
        /*0090*/ 	.short	0x0000
        /*0092*/ 	.short	0x0000
        /*0094*/ 	.byte	0x00, 0xf5, 0x21, 0x00


	//----- nvinfo : EIATTR_SPARSE_MMA_MASK
	.align		4
.L_67:
        /*0098*/ 	.byte	0x03, 0x50
        /*009a*/ 	.short	0x0000


	//----- nvinfo : EIATTR_MAXREG_COUNT
	.align		4
        /*009c*/ 	.byte	0x03, 0x1b
        /*009e*/ 	.short	0x00ff


	//----- nvinfo : EIATTR_MERCURY_ISA_VERSION
	.align		4
        /*00a0*/ 	.byte	0x03, 0x5f
        /*00a2*/ 	.short	0x0101


	//----- nvinfo : EIATTR_VRC_CTA_INIT_COUNT
	.align		4
        /*00a4*/ 	.byte	0x02, 0x4a
	.zero		1
	.zero		1


	//----- nvinfo : EIATTR_EXIT_INSTR_OFFSETS
	.align		4
        /*00a8*/ 	.byte	0x04, 0x1c
        /*00aa*/ 	.short	(.L_69 - .L_68)


	//   ....[0]....
.L_68:
        /*00ac*/ 	.word	0x00000090


	//   ....[1]....
        /*00b0*/ 	.word	0x000031e0


	//   ....[2]....
        /*00b4*/ 	.word	0x000042c0


	//   ....[3]....
        /*00b8*/ 	.word	0x00004b20


	//   ....[4]....
        /*00bc*/ 	.word	0x00005030


	//   ....[5]....
        /*00c0*/ 	.word	0x00005200


	//   ....[6]....
        /*00c4*/ 	.word	0x00005250


	//----- nvinfo : EIATTR_CRS_STACK_SIZE
	.align		4
.L_69:
        /*00c8*/ 	.byte	0x04, 0x1e
        /*00ca*/ 	.short	(.L_71 - .L_70)
.L_70:
        /*00cc*/ 	.word	0x00000000


	//----- nvinfo : EIATTR_CBANK_PARAM_SIZE
	.align		4
.L_71:
        /*00d0*/ 	.byte	0x03, 0x19
        /*00d2*/ 	.short	0x003c


	//----- nvinfo : EIATTR_PARAM_CBANK
	.align		4
        /*00d4*/ 	.byte	0x04, 0x0a
        /*00d6*/ 	.short	(.L_73 - .L_72)
	.align		4
.L_72:
        /*00d8*/ 	.word	index@(.nv.constant0._Z23computeResponsibilitiesPKdS0_S0_S0_S0_Pdiii)
        /*00dc*/ 	.short	0x0380
        /*00de*/ 	.short	0x003c


	//----- nvinfo : EIATTR_SW_WAR
	.align		4
.L_73:
        /*00e0*/ 	.byte	0x04, 0x36
        /*00e2*/ 	.short	(.L_75 - .L_74)
.L_74:
        /*00e4*/ 	.word	0x00000008
.L_75:


//--------------------- .nv.callgraph             --------------------------
	.section	.nv.callgraph,"",@"SHT_CUDA_CALLGRAPH"
	.align	4
	.sectionentsize	8
	.align		4
        /*0000*/ 	.word	0x00000000
	.align		4
        /*0004*/ 	.word	0xffffffff
	.align		4
        /*0008*/ 	.word	0x00000000
	.align		4
        /*000c*/ 	.word	0xfffffffe
	.align		4
        /*0010*/ 	.word	0x00000000
	.align		4
        /*0014*/ 	.word	0xfffffffd
	.align		4
        /*0018*/ 	.word	0x00000000
	.align		4
        /*001c*/ 	.word	0xfffffffc


//--------------------- .text._Z5mStepPKdS0_PdS1_S1_iii --------------------------
	.section	.text._Z5mStepPKdS0_PdS1_S1_iii,"ax",@progbits
	.align	128
        .global         _Z5mStepPKdS0_PdS1_S1_iii
        .type           _Z5mStepPKdS0_PdS1_S1_iii,@function
        .size           _Z5mStepPKdS0_PdS1_S1_iii,(.L_x_259 - _Z5mStepPKdS0_PdS1_S1_iii)
        .other          _Z5mStepPKdS0_PdS1_S1_iii,@"STO_CUDA_ENTRY STV_DEFAULT"
_Z5mStepPKdS0_PdS1_S1_iii:
.text._Z5mStepPKdS0_PdS1_S1_iii:
[----:B------:R-:W-:Y:S01]  /*0000*/  LDC R1, c[0x0][0x37c] ;  /* 0x0000df00ff017b82 */ /* 0x000fe20000000800 */
[----:B------:R-:W0:Y:S07]  /*0010*/  S2R R2, SR_TID.X ;  /* 0x0000000000027919 */ /* 0x000e2e0000002100 */
[----:B------:R-:W0:Y:S08]  /*0020*/  S2UR UR4, SR_CTAID.X ;  /* 0x00000000000479c3 */ /* 0x000e300000002500 */
[----:B------:R-:W0:Y:S08]  /*0030*/  LDC R3, c[0x0][0x360] ;  /* 0x0000d800ff037b82 */ /* 0x000e300000000800 */
[----:B------:R-:W1:Y:S01]  /*0040*/  LDC R0, c[0x0][0x3ac] ;  /* 0x0000eb00ff007b82 */ /* 0x000e620000000800 */
[----:B0-----:R-:W-:-:S05]  /*0050*/  IMAD R3, R3, UR4, R2 ;  /* 0x0000000403037c24 */ /* 0x001fca000f8e0202 */
[----:B-1----:R-:W-:-:S13]  /*0060*/  ISETP.GE.AND P0, PT, R3, R0, PT ;  /* 0x000000000300720c */ /* 0x002fda0003f06270 */
[----:B------:R-:W-:Y:S05]  /*0070*/  @P0 EXIT ;  /* 0x000000000000094d */ /* 0x000fea0003800000 */
[----:B------:R-:W0:Y:S01]  /*0080*/  LDCU UR4, c[0x0][0x3a8] ;  /* 0x00007500ff0477ac */ /* 0x000e220008000800 */
[----:B------:R-:W1:Y:S01]  /*0090*/  LDCU.64 UR8, c[0x0][0x358] ;  /* 0x00006b00ff0877ac */ /* 0x000e620008000a00 */
[----:B0-----:R-:W-:-:S04]  /*00a0*/  IMAD.U32 R4, RZ, RZ, UR4 ;  /* 0x00000004ff047e24 */ /* 0x001fc8000f8e00ff */
[C---:B------:R-:W-:Y:S01]  /*00b0*/  VIADD R18, R4.reuse, 0xffffffff ;  /* 0xffffffff04127836 */ /* 0x040fe20000000000 */
[----:B------:R-:W-:-:S13]  /*00c0*/  ISETP.GE.AND P0, PT, R4, 0x1, PT ;  /* 0x000000010400780c */ /* 0x000fda0003f06270 */
[----:B-1----:R-:W-:Y:S05]  /*00d0*/  @!P0 BRA `(.L_x_0) ;  /* 0x0000000000c08947 */ /* 0x002fea0003800000 */
[----:B------:R-:W-:Y:S01]  /*00e0*/  ISETP.GE.U32.AND P1, PT, R18, 0x7, PT ;  /* 0x000000071200780c */ /* 0x000fe20003f26070 */
[----:B------:R-:W-:Y:S01]  /*00f0*/  HFMA2 R2, -RZ, RZ, 0, 0 ;  /* 0x00000000ff027431 */ /* 0x000fe200000001ff */
[----:B------:R-:W-:-:S04]  /*0100*/  LOP3.LUT R5, R4, 0x7, RZ, 0xc0, !PT ;  /* 0x0000000704057812 */ /* 0x000fc800078ec0ff */
[----:B------:R-:W-:-:S07]  /*0110*/  ISETP.NE.AND P2, PT, R5, RZ, PT ;  /* 0x000000ff0500720c */ /* 0x000fce0003f45270 */
[----:B------:R-:W-:Y:S06]  /*0120*/  @!P1 BRA `(.L_x_1) ;  /* 0x0000000000409947 */ /* 0x000fec0003800000 */
[----:B------:R-:W0:Y:S01]  /*0130*/  LDC.64 R8, c[0x0][0x390] ;  /* 0x0000e400ff087b82 */ /* 0x000e220000000a00 */
[----:B------:R-:W-:Y:S01]  /*0140*/  LOP3.LUT R2, R4, 0x7ffffff8, RZ, 0xc0, !PT ;  /* 0x7ffffff804027812 */ /* 0x000fe200078ec0ff */
[----:B------:R-:W-:-:S06]  /*0150*/  UMOV UR4, URZ ;  /* 0x000000ff00047c82 */ /* 0x000fcc0008000000 */
.L_x_2:
[----:B-1----:R-:W-:Y:S01]  /*0160*/  IMAD R7, R3, R4, UR4 ;  /* 0x0000000403077e24 */ /* 0x002fe2000f8e0204 */
[----:B------:R-:W-:-:S03]  /*0170*/  UIADD3 UR4, UPT, UPT, UR4, 0x8, URZ ;  /* 0x0000000804047890 */ /* 0x000fc6000fffe0ff */
[----:B0-----:R-:W-:-:S03]  /*0180*/  IMAD.WIDE R6, R7, 0x8, R8 ;  /* 0x0000000807067825 */ /* 0x001fc600078e0208 */
[----:B------:R-:W-:Y:S02]  /*0190*/  ISETP.NE.AND P1, PT, R2, UR4, PT ;  /* 0x0000000402007c0c */ /* 0x000fe4000bf25270 */
[----:B------:R1:W-:Y:S04]  /*01a0*/  STG.E.64 desc[UR8][R6.64], RZ ;  /* 0x000000ff06007986 */ /* 0x0003e8000c101b08 */
[----:B------:R1:W-:Y:S04]  /*01b0*/  STG.E.64 desc[UR8][R6.64+0x8], RZ ;  /* 0x000008ff06007986 */ /* 0x0003e8000c101b08 */
[----:B------:R1:W-:Y:S04]  /*01c0*/  STG.E.64 desc[UR8][R6.64+0x10], RZ ;  /* 0x000010ff06007986 */ /* 0x0003e8000c101b08 */
[----:B------:R1:W-:Y:S04]  /*01d0*/  STG.E.64 desc[UR8][R6.64+0x18], RZ ;  /* 0x000018ff06007986 */ /* 0x0003e8000c101b08 */
[----:B------:R1:W-:Y:S04]  /*01e0*/  STG.E.64 desc[UR8][R6.64+0x20], RZ ;  /* 0x000020ff06007986 */ /* 0x0003e8000c101b08 */
[----:B------:R1:W-:Y:S04]  /*01f0*/  STG.E.64 desc[UR8][R6.64+0x28], RZ ;  /* 0x000028ff06007986 */ /* 0x0003e8000c101b08 */
[----:B------:R1:W-:Y:S04]  /*0200*/  STG.E.64 desc[UR8][R6.64+0x30], RZ ;  /* 0x000030ff06007986 */ /* 0x0003e8000c101b08 */
[----:B------:R1:W-:Y:S01]  /*0210*/  STG.E.64 desc[UR8][R6.64+0x38], RZ ;  /* 0x000038ff06007986 */ /* 0x0003e2000c101b08 */
[----:B------:R-:W-:Y:S05]  /*0220*/  @P1 BRA `(.L_x_2) ;  /* 0xfffffffc00cc1947 */ /* 0x000fea000383ffff */
.L_x_1:
[----:B------:R-:W-:Y:S05]  /*0230*/  @!P2 BRA `(.L_x_0) ;  /* 0x000000000068a947 */ /* 0x000fea0003800000 */
[----:B------:R-:W-:Y:S02]  /*0240*/  ISETP.GE.U32.AND P1, PT, R5, 0x4, PT ;  /* 0x000000040500780c */ /* 0x000fe40003f26070 */
[----:B------:R-:W-:-:S04]  /*0250*/  LOP3.LUT R8, R4, 0x3, RZ, 0xc0, !PT ;  /* 0x0000000304087812 */ /* 0x000fc800078ec0ff */
[----:B------:R-:W-:-:S07]  /*0260*/  ISETP.NE.AND P2, PT, R8, RZ, PT ;  /* 0x000000ff0800720c */ /* 0x000fce0003f45270 */
[----:B------:R-:W-:Y:S06]  /*0270*/  @!P1 BRA `(.L_x_3) ;  /* 0x0000000000209947 */ /* 0x000fec0003800000 */
[----:B-1----:R-:W0:Y:S01]  /*0280*/  LDC.64 R6, c[0x0][0x390] ;  /* 0x0000e400ff067b82 */ /* 0x002e220000000a00 */
[----:B------:R-:W-:Y:S02]  /*0290*/  IMAD R5, R3, R4, R2 ;  /* 0x0000000403057224 */ /* 0x000fe400078e0202 */
[----:B------:R-:W-:Y:S02]  /*02a0*/  VIADD R2, R2, 0x4 ;  /* 0x0000000402027836 */ /* 0x000fe40000000000 */
[----:B0-----:R-:W-:-:S05]  /*02b0*/  IMAD.WIDE R6, R5, 0x8, R6 ;  /* 0x0000000805067825 */ /* 0x001fca00078e0206 */
[----:B------:R0:W-:Y:S04]  /*02c0*/  STG.E.64 desc[UR8][R6.64], RZ ;  /* 0x000000ff06007986 */ /* 0x0001e8000c101b08 */
[----:B------:R0:W-:Y:S04]  /*02d0*/  STG.E.64 desc[UR8][R6.64+0x8], RZ ;  /* 0x000008ff06007986 */ /* 0x0001e8000c101b08 */
[----:B------:R0:W-:Y:S04]  /*02e0*/  STG.E.64 desc[UR8][R6.64+0x10], RZ ;  /* 0x000010ff06007986 */ /* 0x0001e8000c101b08 */
[----:B------:R0:W-:Y:S02]  /*02f0*/  STG.E.64 desc[UR8][R6.64+0x18], RZ ;  /* 0x000018ff06007986 */ /* 0x0001e4000c101b08 */
.L_x_3:
[----:B------:R-:W-:Y:S05]  /*0300*/  @!P2 BRA `(.L_x_0) ;  /* 0x000000000034a947 */ /* 0x000fea0003800000 */
[----:B------:R-:W-:Y:S02]  /*0310*/  LOP3.LUT R5, R4, 0x1, RZ, 0xc0, !PT ;  /* 0x0000000104057812 */ /* 0x000fe400078ec0ff */
[----:B------:R-:W-:Y:S02]  /*0320*/  ISETP.NE.AND P1, PT, R8, 0x1, PT ;  /* 0x000000010800780c */ /* 0x000fe40003f25270 */
[----:B------:R-:W-:-:S11]  /*0330*/  ISETP.NE.U32.AND P2, PT, R5, 0x1, PT ;  /* 0x000000010500780c */ /* 0x000fd60003f45070 */
[----:B01----:R-:W0:Y:S01]  /*0340*/  @P1 LDC.64 R6, c[0x0][0x390] ;  /* 0x0000e400ff061b82 */ /* 0x003e220000000a00 */
[----:B------:R-:W-:Y:S02]  /*0350*/  @P1 IMAD R9, R3, R4, R2 ;  /* 0x0000000403091224 */ /* 0x000fe400078e0202 */
[----:B------:R-:W-:-:S04]  /*0360*/  @P1 VIADD R2, R2, 0x2 ;  /* 0x0000000202021836 */ /* 0x000fc80000000000 */
[----:B------:R-:W-:Y:S01]  /*0370*/  @!P2 IMAD R5, R3, R4, R2 ;  /* 0x000000040305a224 */ /* 0x000fe200078e0202 */
[----:B------:R-:W1:Y:S01]  /*0380*/  @!P2 LDC.64 R10, c[0x0][0x390] ;  /* 0x0000e400ff0aab82 */ /* 0x000e620000000a00 */
[----:B0-----:R-:W-:-:S05]  /*0390*/  @P1 IMAD.WIDE R8, R9, 0x8, R6 ;  /* 0x0000000809081825 */ /* 0x001fca00078e0206 */
[----:B------:R2:W-:Y:S01]  /*03a0*/  @P1 STG.E.64 desc[UR8][R8.64], RZ ;  /* 0x000000ff08001986 */ /* 0x0005e2000c101b08 */
[----:B-1----:R-:W-:-:S03]  /*03b0*/  @!P2 IMAD.WIDE R6, R5, 0x8, R10 ;  /* 0x000000080506a825 */ /* 0x002fc600078e020a */
[----:B------:R2:W-:Y:S04]  /*03c0*/  @P1 STG.E.64 desc[UR8][R8.64+0x8], RZ ;  /* 0x000008ff08001986 */ /* 0x0005e8000c101b08 */
[----:B------:R2:W-:Y:S02]  /*03d0*/  @!P2 STG.E.64 desc[UR8][R6.64], RZ ;  /* 0x000000ff0600a986 */ /* 0x0005e4000c101b08 */
.L_x_0:
[----:B------:R-:W3:Y:S01]  /*03e0*/  LDCU UR6, c[0x0][0x3b0] ;  /* 0x00007600ff0677ac */ /* 0x000ee20008000800 */
[----:B------:R-:W-:Y:S01]  /*03f0*/  CS2R R16, SRZ ;  /* 0x0000000000107805 */ /* 0x000fe2000001ff00 */
[----:B---3--:R-:W-:-:S09]  /*0400*/  UISETP.GE.AND UP0, UPT, UR6, 0x1, UPT ;  /* 0x000000010600788c */ /* 0x008fd2000bf06270 */
[----:B------:R-:W-:Y:S05]  /*0410*/  BRA.U !UP0, `(.L_x_4) ;  /* 0x0000001108087547 */ /* 0x000fea000b800000 */
[----:B------:R-:W-:Y:S05]  /*0420*/  @!P0 BRA `(.L_x_5) ;  /* 0x0000000800108947 */ /* 0x000fea0003800000 */
[C---:B------:R-:W-:Y:S02]  /*0430*/  LOP3.LUT R19, R4.reuse, 0x7, RZ, 0xc0, !PT ;  /* 0x0000000704137812 */ /* 0x040fe400078ec0ff */
[----:B------:R-:W-:Y:S02]  /*0440*/  CS2R R16, SRZ ;  /* 0x0000000000107805 */ /* 0x000fe4000001ff00 */
[----:B------:R-:W-:Y:S01]  /*0450*/  LOP3.LUT R22, R4, 0x3, RZ, 0xc0, !PT ;  /* 0x0000000304167812 */ /* 0x000fe200078ec0ff */
[----:B------:R-:W-:Y:S01]  /*0460*/  UMOV UR4, URZ ;  /* 0x000000ff00047c82 */ /* 0x000fe20008000000 */
[----:B------:R-:W-:-:S04]  /*0470*/  IADD3 R0, PT, PT, R19, -0x1, RZ ;  /* 0xffffffff13007810 */ /* 0x000fc80007ffe0ff */
[----:B------:R-:W-:Y:S02]  /*0480*/  ISETP.GE.U32.AND P0, PT, R0, 0x3, PT ;  /* 0x000000030000780c */ /* 0x000fe40003f06070 */
[----:B------:R-:W-:-:S11]  /*0490*/  LOP3.LUT R0, R4, 0x7ffffff8, RZ, 0xc0, !PT ;  /* 0x7ffffff804007812 */ /* 0x000fd600078ec0ff */
.L_x_11:
[----:B---3--:R-:W3:Y:S08]  /*04a0*/  LDC.64 R4, c[0x0][0x3a8] ;  /* 0x0000ea00ff047b82 */ /* 0x008ef00000000a00 */
[----:B012---:R-:W0:Y:S01]  /*04b0*/  LDC.64 R6, c[0x0][0x388] ;  /* 0x0000e200ff067b82 */ /* 0x007e220000000a00 */
[----:B---3--:R-:W-:-:S04]  /*04c0*/  IMAD R5, R5, UR4, R3 ;  /* 0x0000000405057c24 */ /* 0x008fc8000f8e0203 */
[----:B0-----:R-:W-:-:S06]  /*04d0*/  IMAD.WIDE R6, R5, 0x8, R6 ;  /* 0x0000000805067825 */ /* 0x001fcc00078e0206 */
[----:B------:R-:W2:Y:S01]  /*04e0*/  LDG.E.64 R6, desc[UR8][R6.64] ;  /* 0x0000000806067981 */ /* 0x000ea2000c1e1b00 */
[----:B------:R-:W-:Y:S01]  /*04f0*/  ISETP.GE.U32.AND P1, PT, R18, 0x7, PT ;  /* 0x000000071200780c */ /* 0x000fe20003f26070 */
[----:B------:R-:W-:Y:S02]  /*0500*/  IMAD R2, R4, UR4, RZ ;  /* 0x0000000404027c24 */ /* 0x000fe4000f8e02ff */
[----:B------:R-:W-:Y:S01]  /*0510*/  IMAD.MOV.U32 R5, RZ, RZ, RZ ;  /* 0x000000ffff057224 */ /* 0x000fe200078e00ff */
[----:B--2---:R-:W-:-:S09]  /*0520*/  DADD R16, R6, R16 ;  /* 0x0000000006107229 */ /* 0x004fd20000000010 */
[----:B------:R-:W-:Y:S05]  /*0530*/  @!P1 BRA `(.L_x_6) ;  /* 0x0000000000ac9947 */ /* 0x000fea0003800000 */
[----:B------:R-:W-:-:S05]  /*0540*/  UMOV UR5, URZ ;  /* 0x000000ff00057c82 */ /* 0x000fca0008000000 */
.L_x_7:
[----:B0-----:R-:W0:Y:S01]  /*0550*/  LDC.64 R10, c[0x0][0x380] ;  /* 0x0000e000ff0a7b82 */ /* 0x001e220000000a00 */
[----:B------:R-:W-:Y:S02]  /*0560*/  VIADD R5, R2, UR5 ;  /* 0x0000000502057c36 */ /* 0x000fe40008000000 */
[----:B------:R-:W-:-:S05]  /*0570*/  IMAD R13, R3, R4, UR5 ;  /* 0x00000005030d7e24 */ /* 0x000fca000f8e0204 */
[----:B------:R-:W1:Y:S01]  /*0580*/  LDC.64 R8, c[0x0][0x390] ;  /* 0x0000e400ff087b82 */ /* 0x000e620000000a00 */
[----:B0-----:R-:W-:-:S04]  /*0590*/  IMAD.WIDE.U32 R10, R5, 0x8, R10 ;  /* 0x00000008050a7825 */ /* 0x001fc800078e000a */
[----:B-1----:R-:W-:Y:S02]  /*05a0*/  IMAD.WIDE R8, R13, 0x8, R8 ;  /* 0x000000080d087825 */ /* 0x002fe400078e0208 */
[----:B------:R-:W2:Y:S04]  /*05b0*/  LDG.E.64 R12, desc[UR8][R10.64] ;  /* 0x000000080a0c7981 */ /* 0x000ea8000c1e1b00 */
[----:B------:R-:W2:Y:S04]  /*05c0*/  LDG.E.64 R14, desc[UR8][R8.64] ;  /* 0x00000008080e7981 */ /* 0x000ea8000c1e1b00 */
[----:B------:R-:W3:Y:S04]  /*05d0*/  LDG.E.64 R20, desc[UR8][R8.64+0x8] ;  /* 0x0000080808147981 */ /* 0x000ee8000c1e1b00 */
[----:B------:R-:W4:Y:S04]  /*05e0*/  LDG.E.64 R24, desc[UR8][R8.64+0x10] ;  /* 0x0000100808187981 */ /* 0x000f28000c1e1b00 */
[----:B------:R-:W5:Y:S01]  /*05f0*/  LDG.E.64 R26, desc[UR8][R8.64+0x18] ;  /* 0x00001808081a7981 */ /* 0x000f62000c1e1b00 */
[----:B--2---:R-:W-:-:S07]  /*0600*/  DFMA R12, R6, R12, R14 ;  /* 0x0000000c060c722b */ /* 0x004fce000000000e */
[----:B------:R0:W-:Y:S04]  /*0610*/  STG.E.64 desc[UR8][R8.64], R12 ;  /* 0x0000000c08007986 */ /* 0x0001e8000c101b08 */
[----:B------:R-:W3:Y:S02]  /*0620*/  LDG.E.64 R14, desc[UR8][R10.64+0x8] ;  /* 0x000008080a0e7981 */ /* 0x000ee4000c1e1b00 */
[----:B---3--:R-:W-:-:S07]  /*0630*/  DFMA R14, R6, R14, R20 ;  /* 0x0000000e060e722b */ /* 0x008fce0000000014 */
[----:B------:R1:W-:Y:S04]  /*0640*/  STG.E.64 desc[UR8][R8.64+0x8], R14 ;  /* 0x0000080e08007986 */ /* 0x0003e8000c101b08 */
[----:B------:R-:W4:Y:S02]  /*0650*/  LDG.E.64 R20, desc[UR8][R10.64+0x10] ;  /* 0x000010080a147981 */ /* 0x000f24000c1e1b00 */
[----:B----4-:R-:W-:-:S07]  /*0660*/  DFMA R20, R6, R20, R24 ;  /* 0x000000140614722b */ /* 0x010fce0000000018 */
[----:B------:R2:W-:Y:S04]  /*0670*/  STG.E.64 desc[UR8][R8.64+0x10], R20 ;  /* 0x0000101408007986 */ /* 0x0005e8000c101b08 */
[----:B------:R-:W5:Y:S02]  /*0680*/  LDG.E.64 R24, desc[UR8][R10.64+0x18] ;  /* 0x000018080a187981 */ /* 0x000f64000c1e1b00 */
[C---:B-----5:R-:W-:Y:S02]  /*0690*/  DFMA R24, R6.reuse, R24, R26 ;  /* 0x000000180618722b */ /* 0x060fe4000000001a */
[----:B------:R-:W3:Y:S05]  /*06a0*/  LDG.E.64 R26, desc[UR8][R8.64+0x20] ;  /* 0x00002008081a7981 */ /* 0x000eea000c1e1b00 */
[----:B------:R4:W-:Y:S04]  /*06b0*/  STG.E.64 desc[UR8][R8.64+0x18], R24 ;  /* 0x0000181808007986 */ /* 0x0009e8000c101b08 */
[----:B0-----:R-:W3:Y:S02]  /*06c0*/  LDG.E.64 R12, desc[UR8][R10.64+0x20] ;  /* 0x000020080a0c7981 */ /* 0x001ee4000c1e1b00 */
[----:B---3--:R-:W-:-:S02]  /*06d0*/  DFMA R12, R6, R12, R26 ;  /* 0x0000000c060c722b */ /* 0x008fc4000000001a */
[----:B------:R-:W3:Y:S05]  /*06e0*/  LDG.E.64 R26, desc[UR8][R8.64+0x28] ;  /* 0x00002808081a7981 */ /* 0x000eea000c1e1b00 */
[----:B------:R0:W-:Y:S04]  /*06f0*/  STG.E.64 desc[UR8][R8.64+0x20], R12 ;  /* 0x0000200c08007986 */ /* 0x0001e8000c101b08 */
[----:B-1----:R-:W3:Y:S02]  /*0700*/  LDG.E.64 R14, desc[UR8][R10.64+0x28] ;  /* 0x000028080a0e7981 */ /* 0x002ee4000c1e1b00 */
[----:B---3--:R-:W-:-:S02]  /*0710*/  DFMA R14, R6, R14, R26 ;  /* 0x0000000e060e722b */ /* 0x008fc4000000001a */
[----:B------:R-:W3:Y:S05]  /*0720*/  LDG.E.64 R26, desc[UR8][R8.64+0x30] ;  /* 0x00003008081a7981 */ /* 0x000eea000c1e1b00 */
[----:B------:R0:W-:Y:S04]  /*0730*/  STG.E.64 desc[UR8][R8.64+0x28], R14 ;  /* 0x0000280e08007986 */ /* 0x0001e8000c101b08 */
[----:B--2---:R-:W3:Y:S02]  /*0740*/  LDG.E.64 R20, desc[UR8][R10.64+0x30] ;  /* 0x000030080a147981 */ /* 0x004ee4000c1e1b00 */
[----:B---3--:R-:W-:-:S02]  /*0750*/  DFMA R20, R6, R20, R26 ;  /* 0x000000140614722b */ /* 0x008fc4000000001a */
[----:B------:R-:W2:Y:S05]  /*0760*/  LDG.E.64 R26, desc[UR8][R8.64+0x38] ;  /* 0x00003808081a7981 */ /* 0x000eaa000c1e1b00 */
[----:B------:R0:W-:Y:S04]  /*0770*/  STG.E.64 desc[UR8][R8.64+0x30], R20 ;  /* 0x0000301408007986 */ /* 0x0001e8000c101b08 */
[----:B----4-:R-:W2:Y:S01]  /*0780*/  LDG.E.64 R24, desc[UR8][R10.64+0x38] ;  /* 0x000038080a187981 */ /* 0x010ea2000c1e1b00 */
[----:B------:R-:W-:-:S06]  /*0790*/  UIADD3 UR5, UPT, UPT, UR5, 0x8, URZ ;  /* 0x0000000805057890 */ /* 0x000fcc000fffe0ff */
[----:B------:R-:W-:Y:S01]  /*07a0*/  ISETP.NE.AND P1, PT, R0, UR5, PT ;  /* 0x0000000500007c0c */ /* 0x000fe2000bf25270 */
[----:B--2---:R-:W-:-:S07]  /*07b0*/  DFMA R24, R6, R24, R26 ;  /* 0x000000180618722b */ /* 0x004fce000000001a */
[----:B------:R0:W-:Y:S05]  /*07c0*/  STG.E.64 desc[UR8][R8.64+0x38], R24 ;  /* 0x0000381808007986 */ /* 0x0001ea000c101b08 */
[----:B------:R-:W-:Y:S05]  /*07d0*/  @P1 BRA `(.L_x_7) ;  /* 0xfffffffc005c1947 */ /* 0x000fea000383ffff */
[----:B------:R-:W-:-:S07]  /*07e0*/  MOV R5, R0 ;  /* 0x0000000000057202 */ /* 0x000fce0000000f00 */
.L_x_6:
[----:B------:R-:W-:-:S13]  /*07f0*/  ISETP.NE.AND P1, PT, R19, RZ, PT ;  /* 0x000000ff1300720c */ /* 0x000fda0003f25270 */
[----:B------:R-:W-:Y:S05]  /*0800*/  @!P1 BRA `(.L_x_8) ;  /* 0x0000000400049947 */ /* 0x000fea0003800000 */
[----:B------:R-:W-:Y:S01]  /*0810*/  ISETP.NE.AND P2, PT, R22, RZ, PT ;  /* 0x000000ff1600720c */ /* 0x000fe20003f45270 */
[----:B------:R-:W-:-:S12]  /*0820*/  @!P0 BRA `(.L_x_9) ;  /* 0x0000000000708947 */ /* 0x000fd80003800000 */
[----:B0-----:R-:W0:Y:S01]  /*0830*/  LDC.64 R12, c[0x0][0x380] ;  /* 0x0000e000ff0c7b82 */ /* 0x001e220000000a00 */
[--C-:B------:R-:W-:Y:S02]  /*0840*/  IMAD.IADD R11, R2, 0x1, R5.reuse ;  /* 0x00000001020b7824 */ /* 0x100fe400078e0205 */
[----:B------:R-:W-:-:S05]  /*0850*/  IMAD R15, R3, R4, R5 ;  /* 0x00000004030f7224 */ /* 0x000fca00078e0205 */
[----:B------:R-:W1:Y:S08]  /*0860*/  LDC.64 R8, c[0x0][0x390] ;  /* 0x0000e400ff087b82 */ /* 0x000e700000000a00 */
[----:B------:R-:W2:Y:S01]  /*0870*/  LDC.64 R24, c[0x0][0x380] ;  /* 0x0000e000ff187b82 */ /* 0x000ea20000000a00 */
[----:B0-----:R-:W-:-:S06]  /*0880*/  IMAD.WIDE.U32 R12, R11, 0x8, R12 ;  /* 0x000000080b0c7825 */ /* 0x001fcc00078e000c */
[----:B------:R-:W3:Y:S01]  /*0890*/  LDG.E.64 R12, desc[UR8][R12.64] ;  /* 0x000000080c0c7981 */ /* 0x000ee2000c1e1b00 */
[----:B-1----:R-:W-:-:S05]  /*08a0*/  IMAD.WIDE R8, R15, 0x8, R8 ;  /* 0x000000080f087825 */ /* 0x002fca00078e0208 */
[----:B------:R-:W3:Y:S01]  /*08b0*/  LDG.E.64 R14, desc[UR8][R8.64] ;  /* 0x00000008080e7981 */ /* 0x000ee2000c1e1b00 */
[----:B------:R-:W-:-:S03]  /*08c0*/  IADD3 R11, P1, PT, R2, R5, RZ ;  /* 0x00000005020b7210 */ /* 0x000fc60007f3e0ff */
[----:B------:R-:W4:Y:S02]  /*08d0*/  LDG.E.64 R26, desc[UR8][R8.64+0x18] ;  /* 0x00001808081a7981 */ /* 0x000f24000c1e1b00 */
[----:B------:R-:W-:Y:S01]  /*08e0*/  IMAD.X R20, RZ, RZ, RZ, P1 ;  /* 0x000000ffff147224 */ /* 0x000fe200008e06ff */
[----:B--2---:R-:W-:-:S04]  /*08f0*/  LEA R10, P1, R11, R24, 0x3 ;  /* 0x000000180b0a7211 */ /* 0x004fc800078218ff */
[----:B------:R-:W-:Y:S02]  /*0900*/  LEA.HI.X R11, R11, R25, R20, 0x3, P1 ;  /* 0x000000190b0b7211 */ /* 0x000fe400008f1c14 */
[----:B------:R-:W2:Y:S01]  /*0910*/  LDG.E.64 R24, desc[UR8][R8.64+0x8] ;  /* 0x0000080808187981 */ /* 0x000ea2000c1e1b00 */
[----:B---3--:R-:W-:-:S07]  /*0920*/  DFMA R14, R6, R12, R14 ;  /* 0x0000000c060e722b */ /* 0x008fce000000000e */
[----:B------:R1:W-:Y:S04]  /*0930*/  STG.E.64 desc[UR8][R8.64], R14 ;  /* 0x0000000e08007986 */ /* 0x0003e8000c101b08 */
[----:B------:R-:W2:Y:S02]  /*0940*/  LDG.E.64 R20, desc[UR8][R10.64+0x8] ;  /* 0x000008080a147981 */ /* 0x000ea4000c1e1b00 */
[C---:B--2---:R-:W-:Y:S02]  /*0950*/  DFMA R20, R6.reuse, R20, R24 ;  /* 0x000000140614722b */ /* 0x044fe40000000018 */
[----:B------:R-:W2:Y:S05]  /*0960*/  LDG.E.64 R24, desc[UR8][R8.64+0x10] ;  /* 0x0000100808187981 */ /* 0x000eaa000c1e1b00 */
[----:B------:R1:W-:Y:S04]  /*0970*/  STG.E.64 desc[UR8][R8.64+0x8], R20 ;  /* 0x0000081408007986 */ /* 0x0003e8000c101b08 */
[----:B------:R-:W2:Y:S02]  /*0980*/  LDG.E.64 R12, desc[UR8][R10.64+0x10] ;  /* 0x000010080a0c7981 */ /* 0x000ea4000c1e1b00 */
[----:B--2---:R-:W-:-:S07]  /*0990*/  DFMA R12, R6, R12, R24 ;  /* 0x0000000c060c722b */ /* 0x004fce0000000018 */
[----:B------:R1:W-:Y:S04]  /*09a0*/  STG.E.64 desc[UR8][R8.64+0x10], R12 ;  /* 0x0000100c08007986 */ /* 0x0003e8000c101b08 */
[----:B------:R-:W4:Y:S01]  /*09b0*/  LDG.E.64 R24, desc[UR8][R10.64+0x18] ;  /* 0x000018080a187981 */ /* 0x000f22000c1e1b00 */
[----:B------:R-:W-:Y:S01]  /*09c0*/  IADD3 R5, PT, PT, R5, 0x4, RZ ;  /* 0x0000000405057810 */ /* 0x000fe20007ffe0ff */
[----:B----4-:R-:W-:-:S07]  /*09d0*/  DFMA R24, R6, R24, R26 ;  /* 0x000000180618722b */ /* 0x010fce000000001a */
[----:B------:R1:W-:Y:S04]  /*09e0*/  STG.E.64 desc[UR8][R8.64+0x18], R24 ;  /* 0x0000181808007986 */ /* 0x0003e8000c101b08 */
.L_x_9:
[----:B------:R-:W-:Y:S05]  /*09f0*/  @!P2 BRA `(.L_x_8) ;  /* 0x000000000088a947 */ /* 0x000fea0003800000 */
[----:B------:R-:W-:Y:S02]  /*0a00*/  ISETP.NE.AND P2, PT, R22, 0x1, PT ;  /* 0x000000011600780c */ /* 0x000fe40003f45270 */
[----:B------:R-:W-:-:S11]  /*0a10*/  LOP3.LUT P1, RZ, R4, 0x1, RZ, 0xc0, !PT ;  /* 0x0000000104ff7812 */ /* 0x000fd6000782c0ff */
[----:B------:R-:W-:Y:S05]  /*0a20*/  @!P2 BRA `(.L_x_10) ;  /* 0x000000000050a947 */ /* 0x000fea0003800000 */
[----:B01----:R-:W0:Y:S01]  /*0a30*/  LDC.64 R8, c[0x0][0x380] ;  /* 0x0000e000ff087b82 */ /* 0x003e220000000a00 */
[--C-:B------:R-:W-:Y:S02]  /*0a40*/  IMAD.IADD R21, R2, 0x1, R5.reuse ;  /* 0x0000000102157824 */ /* 0x100fe400078e0205 */
[----:B------:R-:W-:-:S05]  /*0a50*/  IMAD R13, R3, R4, R5 ;  /* 0x00000004030d7224 */ /* 0x000fca00078e0205 */
[----:B------:R-:W1:Y:S08]  /*0a60*/  LDC.64 R10, c[0x0][0x390] ;  /* 0x0000e400ff0a7b82 */ /* 0x000e700000000a00 */
[----:B------:R-:W2:Y:S01]  /*0a70*/  LDC.64 R26, c[0x0][0x380] ;  /* 0x0000e000ff1a7b82 */ /* 0x000ea20000000a00 */
[----:B0-----:R-:W-:-:S04]  /*0a80*/  IMAD.WIDE.U32 R20, R21, 0x8, R8 ;  /* 0x0000000815147825 */ /* 0x001fc800078e0008 */
[----:B-1----:R-:W-:Y:S02]  /*0a90*/  IMAD.WIDE R8, R13, 0x8, R10 ;  /* 0x000000080d087825 */ /* 0x002fe400078e020a */
[----:B------:R-:W3:Y:S04]  /*0aa0*/  LDG.E.64 R12, desc[UR8][R20.64] ;  /* 0x00000008140c7981 */ /* 0x000ee8000c1e1b00 */
[----:B------:R-:W3:Y:S01]  /*0ab0*/  LDG.E.64 R14, desc[UR8][R8.64] ;  /* 0x00000008080e7981 */ /* 0x000ee2000c1e1b00 */
[----:B------:R-:W-:-:S05]  /*0ac0*/  IADD3 R11, P2, PT, R2, R5, RZ ;  /* 0x00000005020b7210 */ /* 0x000fca0007f5e0ff */
[----:B------:R-:W-:Y:S01]  /*0ad0*/  IMAD.X R24, RZ, RZ, RZ, P2 ;  /* 0x000000ffff187224 */ /* 0x000fe200010e06ff */
[----:B--2---:R-:W-:-:S04]  /*0ae0*/  LEA R10, P2, R11, R26, 0x3 ;  /* 0x0000001a0b0a7211 */ /* 0x004fc800078418ff */
[----:B------:R-:W-:Y:S01]  /*0af0*/  LEA.HI.X R11, R11, R27, R24, 0x3, P2 ;  /* 0x0000001b0b0b7211 */ /* 0x000fe200010f1c18 */
[C---:B---3--:R-:W-:Y:S01]  /*0b00*/  DFMA R12, R6.reuse, R12, R14 ;  /* 0x0000000c060c722b */ /* 0x048fe2000000000e */
[----:B------:R-:W2:Y:S06]  /*0b10*/  LDG.E.64 R14, desc[UR8][R8.64+0x8] ;  /* 0x00000808080e7981 */ /* 0x000eac000c1e1b00 */
[----:B------:R3:W-:Y:S04]  /*0b20*/  STG.E.64 desc[UR8][R8.64], R12 ;  /* 0x0000000c08007986 */ /* 0x0007e8000c101b08 */
[----:B------:R-:W2:Y:S01]  /*0b30*/  LDG.E.64 R10, desc[UR8][R10.64+0x8] ;  /* 0x000008080a0a7981 */ /* 0x000ea2000c1e1b00 */
[----:B------:R-:W-:Y:S01]  /*0b40*/  IADD3 R5, PT, PT, R5, 0x2, RZ ;  /* 0x0000000205057810 */ /* 0x000fe20007ffe0ff */
[----:B--2---:R-:W-:-:S07]  /*0b50*/  DFMA R14, R6, R10, R14 ;  /* 0x0000000a060e722b */ /* 0x004fce000000000e */
[----:B------:R3:W-:Y:S04]  /*0b60*/  STG.E.64 desc[UR8][R8.64+0x8], R14 ;  /* 0x0000080e08007986 */ /* 0x0007e8000c101b08 */
.L_x_10:
[----:B------:R-:W-:Y:S05]  /*0b70*/  @!P1 BRA `(.L_x_8) ;  /* 0x0000000000289947 */ /* 0x000fea0003800000 */
[----:B01-3--:R-:W0:Y:S01]  /*0b80*/  LDC.64 R8, c[0x0][0x380] ;  /* 0x0000e000ff087b82 */ /* 0x00be220000000a00 */
[--C-:B------:R-:W-:Y:S02]  /*0b90*/  IMAD.IADD R13, R2, 0x1, R5.reuse ;  /* 0x00000001020d7824 */ /* 0x100fe400078e0205 */
[----:B------:R-:W-:-:S05]  /*0ba0*/  IMAD R5, R3, R4, R5 ;  /* 0x0000000403057224 */ /* 0x000fca00078e0205 */
[----:B------:R-:W1:Y:S01]  /*0bb0*/  LDC.64 R10, c[0x0][0x390] ;  /* 0x0000e400ff0a7b82 */ /* 0x000e620000000a00 */
[----:B0-----:R-:W-:-:S06]  /*0bc0*/  IMAD.WIDE.U32 R8, R13, 0x8, R8 ;  /* 0x000000080d087825 */ /* 0x001fcc00078e0008 */
[----:B------:R-:W2:Y:S01]  /*0bd0*/  LDG.E.64 R8, desc[UR8][R8.64] ;  /* 0x0000000808087981 */ /* 0x000ea2000c1e1b00 */
[----:B-1----:R-:W-:-:S05]  /*0be0*/  IMAD.WIDE R10, R5, 0x8, R10 ;  /* 0x00000008050a7825 */ /* 0x002fca00078e020a */
[----:B------:R-:W2:Y:S02]  /*0bf0*/  LDG.E.64 R12, desc[UR8][R10.64] ;  /* 0x000000080a0c7981 */ /* 0x000ea4000c1e1b00 */
[----:B--2---:R-:W-:-:S07]  /*0c00*/  DFMA R12, R6, R8, R12 ;  /* 0x00000008060c722b */ /* 0x004fce000000000c */
[----:B------:R2:W-:Y:S04]  /*0c10*/  STG.E.64 desc[UR8][R10.64], R12 ;  /* 0x0000000c0a007986 */ /* 0x0005e8000c101b08 */
.L_x_8:
[----:B------:R-:W4:Y:S01]  /*0c20*/  LDCU UR5, c[0x0][0x3b0] ;  /* 0x00007600ff0577ac */ /* 0x000f220008000800 */
[----:B------:R-:W-:-:S04]  /*0c30*/  UIADD3 UR4, UPT, UPT, UR4, 0x1, URZ ;  /* 0x0000000104047890 */ /* 0x000fc8000fffe0ff */
[----:B----4-:R-:W-:-:S09]  /*0c40*/  UISETP.NE.AND UP0, UPT, UR4, UR5, UPT ;  /* 0x000000050400728c */ /* 0x010fd2000bf05270 */
[----:B------:R-:W-:Y:S05]  /*0c50*/  BRA.U !UP0, `(.L_x_4) ;  /* 0x0000000508f87547 */ /* 0x000fea000b800000 */
[----:B------:R-:W-:Y:S05]  /*0c60*/  BRA `(.L_x_11) ;  /* 0xfffffff8000c7947 */ /* 0x000fea000383ffff */
.L_x_5:
[----:B------:R-:W-:Y:S01]  /*0c70*/  UISETP.GE.U32.AND UP0, UPT, UR6, 0x10, UPT ;  /* 0x000000100600788c */ /* 0x000fe2000bf06070 */
[----:B------:R-:W-:Y:S01]  /*0c80*/  CS2R R16, SRZ ;  /* 0x0000000000107805 */ /* 0x000fe2000001ff00 */
[----:B------:R-:W-:Y:S01]  /*0c90*/  ULOP3.LUT UR7, UR6, 0xf, URZ, 0xc0, !UPT ;  /* 0x0000000f06077892 */ /* 0x000fe2000f8ec0ff */
[----:B------:R-:W-:-:S03]  /*0ca0*/  UMOV UR4, URZ ;  /* 0x000000ff00047c82 */ /* 0x000fc60008000000 */
[----:B------:R-:W-:-:S03]  /*0cb0*/  UISETP.NE.AND UP1, UPT, UR7, URZ, UPT ;  /* 0x000000ff0700728c */ /* 0x000fc6000bf25270 */
[----:B------:R-:W-:Y:S08]  /*0cc0*/  BRA.U !UP0, `(.L_x_12) ;  /* 0x0000000108e07547 */ /* 0x000ff0000b800000 */
[----:B------:R-:W-:Y:S01]  /*0cd0*/  CS2R R16, SRZ ;  /* 0x0000000000107805 */ /* 0x000fe2000001ff00 */
[----:B------:R-:W-:Y:S01]  /*0ce0*/  ULOP3.LUT UR4, UR6, 0x7ffffff0, URZ, 0xc0, !UPT ;  /* 0x7ffffff006047892 */ /* 0x000fe2000f8ec0ff */
[----:B------:R-:W-:-:S11]  /*0cf0*/  UMOV UR5, URZ ;  /* 0x000000ff00057c82 */ /* 0x000fd60008000000 */
.L_x_13:
[----:B------:R-:W3:Y:S01]  /*0d00*/  LDC.64 R18, c[0x0][0x388] ;  /* 0x0000e200ff127b82 */ /* 0x000ee20000000a00 */
[----:B------:R-:W-:-:S04]  /*0d10*/  IMAD R5, R0, UR5, R3 ;  /* 0x0000000500057c24 */ /* 0x000fc8000f8e0203 */
[----:B---3--:R-:W-:-:S05]  /*0d20*/  IMAD.WIDE R18, R5, 0x8, R18 ;  /* 0x0000000805127825 */ /* 0x008fca00078e0212 */
[----:B------:R-:W3:Y:S01]  /*0d30*/  LDG.E.64 R34, desc[UR8][R18.64] ;  /* 0x0000000812227981 */ /* 0x000ee2000c1e1b00 */
[----:B------:R-:W-:-:S05]  /*0d40*/  IMAD.WIDE R20, R0, 0x8, R18 ;  /* 0x0000000800147825 */ /* 0x000fca00078e0212 */
[----:B012---:R-:W2:Y:S01]  /*0d50*/  LDG.E.64 R6, desc[UR8][R20.64] ;  /* 0x0000000814067981 */ /* 0x007ea2000c1e1b00 */
[----:B------:R-:W-:-:S05]  /*0d60*/  IMAD.WIDE R22, R0, 0x8, R20 ;  /* 0x0000000800167825 */ /* 0x000fca00078e0214 */
[----:B------:R-:W4:Y:S01]  /*0d70*/  LDG.E.64 R8, desc[UR8][R22.64] ;  /* 0x0000000816087981 */ /* 0x000f22000c1e1b00 */
[----:B------:R-:W-:-:S05]  /*0d80*/  IMAD.WIDE R24, R0, 0x8, R22 ;  /* 0x0000000800187825 */ /* 0x000fca00078e0216 */
[----:B------:R-:W5:Y:S01]  /*0d90*/  LDG.E.64 R10, desc[UR8][R24.64] ;  /* 0x00000008180a7981 */ /* 0x000f62000c1e1b00 */
        /* <DEDUP_REMOVED lines=9> */
[----:B------:R0:W5:Y:S02]  /*0e30*/  LDG.E.64 R22, desc[UR8][R36.64] ;  /* 0x0000000824167981 */ /* 0x000164000c1e1b00 */
[----:B0-----:R-:W-:-:S05]  /*0e40*/  IMAD.WIDE R36, R0, 0x8, R36 ;  /* 0x0000000800247825 */ /* 0x001fca00078e0224 */
[----:B------:R-:W5:Y:S01]  /*0e50*/  LDG.E.64 R24, desc[UR8][R36.64] ;  /* 0x0000000824187981 */ /* 0x000f62000c1e1b00 */
[----:B------:R-:W-:-:S05]  /*0e60*/  IMAD.WIDE R28, R0, 0x8, R36 ;  /* 0x00000008001c7825 */ /* 0x000fca00078e0224 */
[----:B------:R-:W5:Y:S01]  /*0e70*/  LDG.E.64 R26, desc[UR8][R28.64] ;  /* 0x000000081c1a7981 */ /* 0x000f62000c1e1b00 */
[----:B------:R-:W-:-:S04]  /*0e80*/  IMAD.WIDE R30, R0, 0x8, R28 ;  /* 0x00000008001e7825 */ /* 0x000fc800078e021c */
[C---:B------:R-:W-:Y:S01]  /*0e90*/  IMAD.WIDE R32, R0.reuse, 0x8, R30 ;  /* 0x0000000800207825 */ /* 0x040fe200078e021e */
[----:B------:R-:W5:Y:S04]  /*0ea0*/  LDG.E.64 R28, desc[UR8][R30.64] ;  /* 0x000000081e1c7981 */ /* 0x000f68000c1e1b00 */
[----:B------:R0:W5:Y:S02]  /*0eb0*/  LDG.E.64 R30, desc[UR8][R32.64] ;  /* 0x00000008201e7981 */ /* 0x000164000c1e1b00 */
[----:B0-----:R-:W-:-:S04]  /*0ec0*/  IMAD.WIDE R32, R0, 0x8, R32 ;  /* 0x0000000800207825 */ /* 0x001fc800078e0220 */
[C---:B------:R-:W-:Y:S01]  /*0ed0*/  IMAD.WIDE R36, R0.reuse, 0x8, R32 ;  /* 0x0000000800247825 */ /* 0x040fe200078e0220 */
[----:B---3--:R-:W-:Y:S01]  /*0ee0*/  DADD R34, R34, R16 ;  /* 0x0000000022227229 */ /* 0x008fe20000000010 */
[----:B------:R-:W3:Y:S07]  /*0ef0*/  LDG.E.64 R16, desc[UR8][R32.64] ;  /* 0x0000000820107981 */ /* 0x000eee000c1e1b00 */
[----:B--2---:R-:W-:Y:S01]  /*0f00*/  DADD R34, R34, R6 ;  /* 0x0000000022227229 */ /* 0x004fe20000000006 */
[----:B------:R0:W2:Y:S02]  /*0f10*/  LDG.E.64 R6, desc[UR8][R36.64] ;  /* 0x0000000824067981 */ /* 0x0000a4000c1e1b00 */
[----:B0-----:R-:W-:-:S05]  /*0f20*/  IMAD.WIDE R36, R0, 0x8, R36 ;  /* 0x0000000800247825 */ /* 0x001fca00078e0224 */
[----:B------:R-:W2:Y:S01]  /*0f30*/  LDG.E.64 R32, desc[UR8][R36.64] ;  /* 0x0000000824207981 */ /* 0x000ea2000c1e1b00 */
[----:B----4-:R-:W-:Y:S01]  /*0f40*/  DADD R8, R34, R8 ;  /* 0x0000000022087229 */ /* 0x010fe20000000008 */
[----:B------:R-:W-:-:S04]  /*0f50*/  UIADD3 UR5, UPT, UPT, UR5, 0x10, URZ ;  /* 0x0000001005057890 */ /* 0x000fc8000fffe0ff */
[----:B------:R-:W-:-:S03]  /*0f60*/  UISETP.NE.AND UP0, UPT, UR5, UR4, UPT ;  /* 0x000000040500728c */ /* 0x000fc6000bf05270 */
[----:B-----5:R-:W-:-:S08]  /*0f70*/  DADD R8, R8, R10 ;  /* 0x0000000008087229 */ /* 0x020fd0000000000a */
[----:B------:R-:W-:-:S08]  /*0f80*/  DADD R8, R8, R12 ;  /* 0x0000000008087229 */ /* 0x000fd0000000000c */
        /* <DEDUP_REMOVED lines=8> */
[----:B---3--:R-:W-:-:S08]  /*1010*/  DADD R8, R8, R16 ;  /* 0x0000000008087229 */ /* 0x008fd00000000010 */
[----:B--2---:R-:W-:-:S08]  /*1020*/  DADD R6, R8, R6 ;  /* 0x0000000008067229 */ /* 0x004fd00000000006 */
[----:B------:R-:W-:Y:S01]  /*1030*/  DADD R16, R6, R32 ;  /* 0x0000000006107229 */ /* 0x000fe20000000020 */
[----:B------:R-:W-:Y:S10]  /*1040*/  BRA.U UP0, `(.L_x_13) ;  /* 0xfffffffd002c7547 */ /* 0x000ff4000b83ffff */
.L_x_12:
[----:B------:R-:W-:Y:S05]  /*1050*/  BRA.U !UP1, `(.L_x_4) ;  /* 0x0000000109f87547 */ /* 0x000fea000b800000 */
[----:B------:R-:W-:Y:S02]  /*1060*/  UISETP.GE.U32.AND UP0, UPT, UR7, 0x8, UPT ;  /* 0x000000080700788c */ /* 0x000fe4000bf06070 */
[----:B------:R-:W-:-:S04]  /*1070*/  ULOP3.LUT UR5, UR6, 0x7, URZ, 0xc0, !UPT ;  /* 0x0000000706057892 */ /* 0x000fc8000f8ec0ff */
[----:B------:R-:W-:-:S03]  /*1080*/  UISETP.NE.AND UP1, UPT, UR5, URZ, UPT ;  /* 0x000000ff0500728c */ /* 0x000fc6000bf25270 */
[----:B------:R-:W-:Y:S08]  /*1090*/  BRA.U !UP0, `(.L_x_14) ;  /* 0x00000001086c7547 */ /* 0x000ff0000b800000 */
[----:B------:R-:W3:Y:S01]  /*10a0*/  LDC.64 R20, c[0x0][0x388] ;  /* 0x0000e200ff147b82 */ /* 0x000ee20000000a00 */
[----:B------:R-:W-:-:S04]  /*10b0*/  IMAD R5, R0, UR4, R3 ;  /* 0x0000000400057c24 */ /* 0x000fc8000f8e0203 */
[----:B---3--:R-:W-:-:S05]  /*10c0*/  IMAD.WIDE R20, R5, 0x8, R20 ;  /* 0x0000000805147825 */ /* 0x008fca00078e0214 */
[----:B012---:R-:W2:Y:S01]  /*10d0*/  LDG.E.64 R6, desc[UR8][R20.64] ;  /* 0x0000000814067981 */ /* 0x007ea2000c1e1b00 */
[----:B------:R-:W-:-:S05]  /*10e0*/  IMAD.WIDE R22, R0, 0x8, R20 ;  /* 0x0000000800167825 */ /* 0x000fca00078e0214 */
[----:B------:R0:W3:Y:S01]  /*10f0*/  LDG.E.64 R18, desc[UR8][R22.64] ;  /* 0x0000000816127981 */ /* 0x0000e2000c1e1b00 */
        /* <DEDUP_REMOVED lines=10> */
[----:B0-----:R-:W-:-:S06]  /*11a0*/  IMAD.WIDE R22, R0, 0x8, R32 ;  /* 0x0000000800167825 */ /* 0x001fcc00078e0220 */
[----:B------:R-:W5:Y:S01]  /*11b0*/  LDG.E.64 R22, desc[UR8][R22.64] ;  /* 0x0000000816167981 */ /* 0x000f62000c1e1b00 */
[----:B------:R-:W-:Y:S01]  /*11c0*/  UIADD3 UR4, UPT, UPT, UR4, 0x8, URZ ;  /* 0x0000000804047890 */ /* 0x000fe2000fffe0ff */
[----:B--2---:R-:W-:-:S08]  /*11d0*/  DADD R6, R16, R6 ;  /* 0x0000000010067229 */ /* 0x004fd00000000006 */
[----:B---3--:R-:W-:-:S08]  /*11e0*/  DADD R6, R6, R18 ;  /* 0x0000000006067229 */ /* 0x008fd00000000012 */
[----:B----4-:R-:W-:-:S08]  /*11f0*/  DADD R6, R6, R14 ;  /* 0x0000000006067229 */ /* 0x010fd0000000000e */
[----:B-----5:R-:W-:-:S08]  /*1200*/  DADD R6, R6, R12 ;  /* 0x0000000006067229 */ /* 0x020fd0000000000c */
[----:B------:R-:W-:-:S08]  /*1210*/  DADD R6, R6, R10 ;  /* 0x0000000006067229 */ /* 0x000fd0000000000a */
[----:B------:R-:W-:-:S08]  /*1220*/  DADD R6, R6, R8 ;  /* 0x0000000006067229 */ /* 0x000fd00000000008 */
[----:B------:R-:W-:-:S08]  /*1230*/  DADD R6, R6, R20 ;  /* 0x0000000006067229 */ /* 0x000fd00000000014 */
[----:B------:R-:W-:-:S11]  /*1240*/  DADD R16, R6, R22 ;  /* 0x0000000006107229 */ /* 0x000fd60000000016 */
.L_x_14:
[----:B------:R-:W-:Y:S05]  /*1250*/  BRA.U !UP1, `(.L_x_4) ;  /* 0x0000000109787547 */ /* 0x000fea000b800000 */
[----:B------:R-:W-:Y:S02]  /*1260*/  UISETP.GE.U32.AND UP0, UPT, UR5, 0x4, UPT ;  /* 0x000000040500788c */ /* 0x000fe4000bf06070 */
[----:B------:R-:W-:-:S04]  /*1270*/  ULOP3.LUT UR6, UR6, 0x3, URZ, 0xc0, !UPT ;  /* 0x0000000306067892 */ /* 0x000fc8000f8ec0ff */
[----:B------:R-:W-:-:S03]  /*1280*/  UISETP.NE.AND UP1, UPT, UR6, URZ, UPT ;  /* 0x000000ff0600728c */ /* 0x000fc6000bf25270 */
[----:B------:R-:W-:Y:S08]  /*1290*/  BRA.U !UP0, `(.L_x_15) ;  /* 0x00000001083c7547 */ /* 0x000ff0000b800000 */
[----:B012---:R-:W0:Y:S01]  /*12a0*/  LDC.64 R6, c[0x0][0x388] ;  /* 0x0000e200ff067b82 */ /* 0x007e220000000a00 */
[----:B------:R-:W-:-:S04]  /*12b0*/  IMAD R5, R0, UR4, R3 ;  /* 0x0000000400057c24 */ /* 0x000fc8000f8e0203 */
[----:B0-----:R-:W-:-:S05]  /*12c0*/  IMAD.WIDE R6, R5, 0x8, R6 ;  /* 0x0000000805067825 */ /* 0x001fca00078e0206 */
[----:B------:R-:W2:Y:S01]  /*12d0*/  LDG.E.64 R8, desc[UR8][R6.64] ;  /* 0x0000000806087981 */ /* 0x000ea2000c1e1b00 */
[----:B------:R-:W-:-:S05]  /*12e0*/  IMAD.WIDE R10, R0, 0x8, R6 ;  /* 0x00000008000a7825 */ /* 0x000fca00078e0206 */
[----:B------:R-:W3:Y:S01]  /*12f0*/  LDG.E.64 R12, desc[UR8][R10.64] ;  /* 0x000000080a0c7981 */ /* 0x000ee2000c1e1b00 */
[----:B------:R-:W-:-:S05]  /*1300*/  IMAD.WIDE R14, R0, 0x8, R10 ;  /* 0x00000008000e7825 */ /* 0x000fca00078e020a */
[----:B------:R-:W4:Y:S01]  /*1310*/  LDG.E.64 R18, desc[UR8][R14.64] ;  /* 0x000000080e127981 */ /* 0x000f22000c1e1b00 */
[----:B------:R-:W-:-:S06]  /*1320*/  IMAD.WIDE R20, R0, 0x8, R14 ;  /* 0x0000000800147825 */ /* 0x000fcc00078e020e */
[----:B------:R-:W5:Y:S01]  /*1330*/  LDG.E.64 R20, desc[UR8][R20.64] ;  /* 0x0000000814147981 */ /* 0x000f62000c1e1b00 */
[----:B------:R-:W-:Y:S01]  /*1340*/  UIADD3 UR4, UPT, UPT, UR4, 0x4, URZ ;  /* 0x0000000404047890 */ /* 0x000fe2000fffe0ff */
[----:B--2---:R-:W-:-:S08]  /*1350*/  DADD R8, R16, R8 ;  /* 0x0000000010087229 */ /* 0x004fd00000000008 */
[----:B---3--:R-:W-:-:S08]  /*1360*/  DADD R8, R8, R12 ;  /* 0x0000000008087229 */ /* 0x008fd0000000000c */
[----:B----4-:R-:W-:-:S08]  /*1370*/  DADD R8, R8, R18 ;  /* 0x0000000008087229 */ /* 0x010fd00000000012 */
[----:B-----5:R-:W-:-:S11]  /*1380*/  DADD R16, R8, R20 ;  /* 0x0000000008107229 */ /* 0x020fd60000000014 */
.L_x_15:
[----:B------:R-:W-:Y:S05]  /*1390*/  BRA.U !UP1, `(.L_x_4) ;  /* 0x0000000109287547 */ /* 0x000fea000b800000 */
[----:B--2---:R-:W2:Y:S01]  /*13a0*/  LDC.64 R8, c[0x0][0x388] ;  /* 0x0000e200ff087b82 */ /* 0x004ea20000000a00 */
[----:B------:R-:W-:-:S05]  /*13b0*/  UMOV UR5, URZ ;  /* 0x000000ff00057c82 */ /* 0x000fca0008000000 */
.L_x_16:
[----:B01----:R-:W-:-:S04]  /*13c0*/  IMAD R7, R0, UR4, R3 ;  /* 0x0000000400077c24 */ /* 0x003fc8000f8e0203 */
[----:B--2---:R-:W-:-:S06]  /*13d0*/  IMAD.WIDE R6, R7, 0x8, R8 ;  /* 0x0000000807067825 */ /* 0x004fcc00078e0208 */
[----:B------:R-:W2:Y:S01]  /*13e0*/  LDG.E.64 R6, desc[UR8][R6.64] ;  /* 0x0000000806067981 */ /* 0x000ea2000c1e1b00 */
[----:B------:R-:W-:Y:S02]  /*13f0*/  UIADD3 UR5, UPT, UPT, UR5, 0x1, URZ ;  /* 0x0000000105057890 */ /* 0x000fe4000fffe0ff */
[----:B------:R-:W-:Y:S02]  /*1400*/  UIADD3 UR4, UPT, UPT, UR4, 0x1, URZ ;  /* 0x0000000104047890 */ /* 0x000fe4000fffe0ff */
[----:B------:R-:W-:Y:S01]  /*1410*/  UISETP.NE.AND UP0, UPT, UR5, UR6, UPT ;  /* 0x000000060500728c */ /* 0x000fe2000bf05270 */
[----:B--2---:R-:W-:-:S08]  /*1420*/  DADD R16, R6, R16 ;  /* 0x0000000006107229 */ /* 0x004fd00000000010 */
[----:B------:R-:W-:Y:S05]  /*1430*/  BRA.U UP0, `(.L_x_16) ;  /* 0xfffffffd00e07547 */ /* 0x000fea000b83ffff */
.L_x_4:
[----:B------:R-:W-:-:S13]  /*1440*/  ISETP.GE.AND P0, PT, R4, 0x1, PT ;  /* 0x000000010400780c */ /* 0x000fda0003f06270 */
[----:B------:R-:W-:Y:S05]  /*1450*/  @!P0 BRA `(.L_x_17) ;  /* 0x0000002c001c8947 */ /* 0x000fea0003800000 */
[C---:B------:R-:W-:Y:S01]  /*1460*/  VIADD R0, R4.reuse, 0xffffffff ;  /* 0xffffffff04007836 */ /* 0x040fe20000000000 */
[----:B012---:R-:W-:Y:S02]  /*1470*/  LOP3.LUT R7, R4, 0xf, RZ, 0xc0, !PT ;  /* 0x0000000f04077812 */ /* 0x007fe400078ec0ff */
[----:B---3--:R-:W-:Y:S02]  /*1480*/  MOV R14, RZ ;  /* 0x000000ff000e7202 */ /* 0x008fe40000000f00 */
[----:B------:R-:W-:-:S13]  /*1490*/  ISETP.GE.U32.AND P0, PT, R0, 0xf, PT ;  /* 0x0000000f0000780c */ /* 0x000fda0003f06070 */
[----:B------:R-:W-:Y:S05]  /*14a0*/  @!P0 BRA `(.L_x_18) ;  /* 0x0000001400e48947 */ /* 0x000fea0003800000 */
[----:B------:R-:W0:Y:S01]  /*14b0*/  LDC R12, c[0x0][0x3a8] ;  /* 0x0000ea00ff0c7b82 */ /* 0x000e220000000800 */
[----:B------:R-:W-:Y:S01]  /*14c0*/  LOP3.LUT R14, R4, 0x7ffffff0, RZ, 0xc0, !PT ;  /* 0x7ffffff0040e7812 */ /* 0x000fe200078ec0ff */
[----:B------:R-:W-:-:S06]  /*14d0*/  UMOV UR4, URZ ;  /* 0x000000ff00047c82 */ /* 0x000fcc0008000000 */
[----:B------:R-:W1:Y:S02]  /*14e0*/  LDC.64 R8, c[0x0][0x390] ;  /* 0x0000e400ff087b82 */ /* 0x000e640000000a00 */
.L_x_51:
[----:B0-2---:R-:W-:-:S04]  /*14f0*/  IMAD R11, R3, R12, UR4 ;  /* 0x00000004030b7e24 */ /* 0x005fc8000f8e020c */
[----:B-1----:R-:W-:-:S05]  /*1500*/  IMAD.WIDE R10, R11, 0x8, R8 ;  /* 0x000000080b0a7825 */ /* 0x002fca00078e0208 */
[----:B------:R-:W2:Y:S01]  /*1510*/  LDG.E.64 R22, desc[UR8][R10.64] ;  /* 0x000000080a167981 */ /* 0x000ea2000c1e1b00 */
[----:B------:R-:W0:Y:S01]  /*1520*/  MUFU.RCP64H R5, R17 ;  /* 0x0000001100057308 */ /* 0x000e220000001800 */
[----:B------:R-:W-:Y:S01]  /*1530*/  IMAD.MOV.U32 R4, RZ, RZ, 0x1 ;  /* 0x00000001ff047424 */ /* 0x000fe200078e00ff */
[----:B------:R-:W-:Y:S01]  /*1540*/  UIADD3 UR4, UPT, UPT, UR4, 0x10, URZ ;  /* 0x0000001004047890 */ /* 0x000fe2000fffe0ff */
[----:B------:R-:W-:Y:S05]  /*1550*/  BSSY.RECONVERGENT B1, `(.L_x_19) ;  /* 0x0000012000017945 */ /* 0x000fea0003800200 */
[----:B------:R-:W-:Y:S01]  /*1560*/  ISETP.NE.AND P1, PT, R14, UR4, PT ;  /* 0x000000040e007c0c */ /* 0x000fe2000bf25270 */
[----:B0-----:R-:W-:-:S08]  /*1570*/  DFMA R18, R4, -R16, 1 ;  /* 0x3ff000000412742b */ /* 0x001fd00000000810 */
[----:B------:R-:W-:-:S08]  /*1580*/  DFMA R18, R18, R18, R18 ;  /* 0x000000121212722b */ /* 0x000fd00000000012 */
[----:B------:R-:W-:-:S08]  /*1590*/  DFMA R18, R4, R18, R4 ;  /* 0x000000120412722b */ /* 0x000fd00000000004 */
[----:B------:R-:W-:-:S08]  /*15a0*/  DFMA R4, R18, -R16, 1 ;  /* 0x3ff000001204742b */ /* 0x000fd00000000810 */
[----:B------:R-:W-:-:S08]  /*15b0*/  DFMA R4, R18, R4, R18 ;  /* 0x000000041204722b */ /* 0x000fd00000000012 */
[----:B--2---:R-:W-:Y:S01]  /*15c0*/  DMUL R18, R22, R4 ;  /* 0x0000000416127228 */ /* 0x004fe20000000000 */
[----:B------:R-:W-:-:S07]  /*15d0*/  FSETP.GEU.AND P2, PT, |R23|, 6.5827683646048100446e-37, PT ;  /* 0x036000001700780b */ /* 0x000fce0003f4e200 */
[----:B------:R-:W-:-:S08]  /*15e0*/  DFMA R20, R18, -R16, R22 ;  /* 0x800000101214722b */ /* 0x000fd00000000016 */
[----:B------:R-:W-:-:S10]  /*15f0*/  DFMA R4, R4, R20, R18 ;  /* 0x000000140404722b */ /* 0x000fd40000000012 */
[----:B------:R-:W-:-:S05]  /*1600*/  FFMA R0, RZ, R17, R5 ;  /* 0x00000011ff007223 */ /* 0x000fca0000000005 */
[----:B------:R-:W-:-:S13]  /*1610*/  FSETP.GT.AND P0, PT, |R0|, 1.469367938527859385e-39, PT ;  /* 0x001000000000780b */ /* 0x000fda0003f04200 */
[----:B------:R-:W-:Y:S05]  /*1620*/  @P0 BRA P2, `(.L_x_20) ;  /* 0x0000000000100947 */ /* 0x000fea0001000000 */
[----:B------:R-:W-:Y:S01]  /*1630*/  IMAD.MOV.U32 R20, RZ, RZ, R16 ;  /* 0x000000ffff147224 */ /* 0x000fe200078e0010 */
[----:B------:R-:W-:Y:S02]  /*1640*/  MOV R21, R17 ;  /* 0x0000001100157202 */ /* 0x000fe40000000f00 */
[----:B------:R-:W-:-:S07]  /*1650*/  MOV R0, 0x1670 ;  /* 0x0000167000007802 */ /* 0x000fce0000000f00 */
[----:B------:R-:W-:Y:S05]  /*1660*/  CALL.REL.NOINC `($__internal_0_$__cuda_sm20_div_rn_f64_full) ;  /* 0x0000005c00347944 */ /* 0x000fea0003c00000 */
.L_x_20:
[----:B------:R-:W-:Y:S05]  /*1670*/  BSYNC.RECONVERGENT B1 ;  /* 0x0000000000017941 */ /* 0x000fea0003800200 */
.L_x_19:
[----:B------:R-:W2:Y:S01]  /*1680*/  LDG.E.64 R22, desc[UR8][R10.64+0x8] ;  /* 0x000008080a167981 */ /* 0x000ea2000c1e1b00 */
[----:B------:R-:W0:Y:S01]  /*1690*/  MUFU.RCP64H R19, R17 ;  /* 0x0000001100137308 */ /* 0x000e220000001800 */
[----:B------:R-:W-:Y:S01]  /*16a0*/  IMAD.MOV.U32 R18, RZ, RZ, 0x1 ;  /* 0x00000001ff127424 */ /* 0x000fe200078e00ff */
[----:B------:R-:W-:Y:S01]  /*16b0*/  BSSY.RECONVERGENT B1, `(.L_x_21) ;  /* 0x0000014000017945 */ /* 0x000fe20003800200 */
[----:B------:R1:W-:Y:S04]  /*16c0*/  STG.E.64 desc[UR8][R10.64], R4 ;  /* 0x000000040a007986 */ /* 0x0003e8000c101b08 */
        /* <DEDUP_REMOVED lines=11> */
[----:B-1----:R-:W-:Y:S05]  /*1780*/  @P0 BRA P2, `(.L_x_22) ;  /* 0x0000000000180947 */ /* 0x002fea0001000000 */
[----:B------:R-:W-:Y:S01]  /*1790*/  IMAD.MOV.U32 R20, RZ, RZ, R16 ;  /* 0x000000ffff147224 */ /* 0x000fe200078e0010 */
[----:B------:R-:W-:Y:S02]  /*17a0*/  MOV R21, R17 ;  /* 0x0000001100157202 */ /* 0x000fe40000000f00 */
[----:B------:R-:W-:-:S07]  /*17b0*/  MOV R0, 0x17d0 ;  /* 0x000017d000007802 */ /* 0x000fce0000000f00 */
[----:B------:R-:W-:Y:S05]  /*17c0*/  CALL.REL.NOINC `($__internal_0_$__cuda_sm20_div_rn_f64_full) ;  /* 0x0000005800dc7944 */ /* 0x000fea0003c00000 */
[----:B------:R-:W-:Y:S02]  /*17d0*/  IMAD.MOV.U32 R18, RZ, RZ, R4 ;  /* 0x000000ffff127224 */ /* 0x000fe400078e0004 */
[----:B------:R-:W-:-:S07]  /*17e0*/  IMAD.MOV.U32 R19, RZ, RZ, R5 ;  /* 0x000000ffff137224 */ /* 0x000fce00078e0005 */
.L_x_22:
[----:B------:R-:W-:Y:S05]  /*17f0*/  BSYNC.RECONVERGENT B1 ;  /* 0x0000000000017941 */ /* 0x000fea0003800200 */
.L_x_21:
[----:B------:R-:W2:Y:S01]  /*1800*/  LDG.E.64 R22, desc[UR8][R10.64+0x10] ;  /* 0x000010080a167981 */ /* 0x000ea2000c1e1b00 */
[----:B------:R-:W0:Y:S01]  /*1810*/  MUFU.RCP64H R5, R17 ;  /* 0x0000001100057308 */ /* 0x000e220000001800 */
[----:B------:R-:W-:Y:S01]  /*1820*/  MOV R4, 0x1 ;  /* 0x0000000100047802 */ /* 0x000fe20000000f00 */
        /* <DEDUP_REMOVED lines=15> */
[----:B------:R-:W-:Y:S01]  /*1920*/  MOV R0, 0x1950 ;  /* 0x0000195000007802 */ /* 0x000fe20000000f00 */
[----:B------:R-:W-:-:S07]  /*1930*/  IMAD.MOV.U32 R21, RZ, RZ, R17 ;  /* 0x000000ffff157224 */ /* 0x000fce00078e0011 */
[----:B------:R-:W-:Y:S05]  /*1940*/  CALL.REL.NOINC `($__internal_0_$__cuda_sm20_div_rn_f64_full) ;  /* 0x00000058007c7944 */ /* 0x000fea0003c00000 */
.L_x_24:
[----:B------:R-:W-:Y:S05]  /*1950*/  BSYNC.RECONVERGENT B1 ;  /* 0x0000000000017941 */ /* 0x000fea0003800200 */
.L_x_23:
        /* <DEDUP_REMOVED lines=21> */
[----:B------:R-:W-:Y:S01]  /*1ab0*/  MOV R18, R4 ;  /* 0x0000000400127202 */ /* 0x000fe20000000f00 */
[----:B------:R-:W-:-:S07]  /*1ac0*/  IMAD.MOV.U32 R19, RZ, RZ, R5 ;  /* 0x000000ffff137224 */ /* 0x000fce00078e0005 */
.L_x_26:
[----:B------:R-:W-:Y:S05]  /*1ad0*/  BSYNC.RECONVERGENT B1 ;  /* 0x0000000000017941 */ /* 0x000fea0003800200 */
.L_x_25:
        /* <DEDUP_REMOVED lines=17> */
[----:B------:R-:W-:Y:S01]  /*1bf0*/  MOV R20, R16 ;  /* 0x0000001000147202 */ /* 0x000fe20000000f00 */
[----:B------:R-:W-:Y:S01]  /*1c00*/  IMAD.MOV.U32 R21, RZ, RZ, R17 ;  /* 0x000000ffff157224 */ /* 0x000fe200078e0011 */
[----:B------:R-:W-:-:S07]  /*1c10*/  MOV R0, 0x1c30 ;  /* 0x00001c3000007802 */ /* 0x000fce0000000f00 */
[----:B------:R-:W-:Y:S05]  /*1c20*/  CALL.REL.NOINC `($__internal_0_$__cuda_sm20_div_rn_f64_full) ;  /* 0x0000005400c47944 */ /* 0x000fea0003c00000 */
.L_x_28:
[----:B------:R-:W-:Y:S05]  /*1c30*/  BSYNC.RECONVERGENT B1 ;  /* 0x0000000000017941 */ /* 0x000fea0003800200 */
.L_x_27:
        /* <DEDUP_REMOVED lines=21> */
[----:B------:R-:W-:Y:S01]  /*1d90*/  IMAD.MOV.U32 R18, RZ, RZ, R4 ;  /* 0x000000ffff127224 */ /* 0x000fe200078e0004 */
[----:B------:R-:W-:-:S07]  /*1da0*/  MOV R19, R5 ;  /* 0x0000000500137202 */ /* 0x000fce0000000f00 */
.L_x_30:
[----:B------:R-:W-:Y:S05]  /*1db0*/  BSYNC.RECONVERGENT B1 ;  /* 0x0000000000017941 */ /* 0x000fea0003800200 */
.L_x_29:
        /* <DEDUP_REMOVED lines=21> */
.L_x_32:
[----:B------:R-:W-:Y:S05]  /*1f10*/  BSYNC.RECONVERGENT B1 ;  /* 0x0000000000017941 */ /* 0x000fea0003800200 */
.L_x_31:
        /* <DEDUP_REMOVED lines=23> */
.L_x_34:
[----:B------:R-:W-:Y:S05]  /*2090*/  BSYNC.RECONVERGENT B1 ;  /* 0x0000000000017941 */ /* 0x000fea0003800200 */
.L_x_33:
        /* <DEDUP_REMOVED lines=21> */
.L_x_36:
[----:B------:R-:W-:Y:S05]  /*21f0*/  BSYNC.RECONVERGENT B1 ;  /* 0x0000000000017941 */ /* 0x000fea0003800200 */
.L_x_35:
        /* <DEDUP_REMOVED lines=23> */
.L_x_38:
[----:B------:R-:W-:Y:S05]  /*2370*/  BSYNC.RECONVERGENT B1 ;  /* 0x0000000000017941 */ /* 0x000fea0003800200 */
.L_x_37:
        /* <DEDUP_REMOVED lines=21> */
.L_x_40:
[----:B------:R-:W-:Y:S05]  /*24d0*/  BSYNC.RECONVERGENT B1 ;  /* 0x0000000000017941 */ /* 0x000fea0003800200 */
.L_x_39:
        /* <DEDUP_REMOVED lines=23> */
.L_x_42:
[----:B------:R-:W-:Y:S05]  /*2650*/  BSYNC.RECONVERGENT B1 ;  /* 0x0000000000017941 */ /* 0x000fea0003800200 */
.L_x_41:
        /* <DEDUP_REMOVED lines=21> */
.L_x_44:
[----:B------:R-:W-:Y:S05]  /*27b0*/  BSYNC.RECONVERGENT B1 ;  /* 0x0000000000017941 */ /* 0x000fea0003800200 */
.L_x_43:
        /* <DEDUP_REMOVED lines=23> */
.L_x_46:
[----:B------:R-:W-:Y:S05]  /*2930*/  BSYNC.RECONVERGENT B1 ;  /* 0x0000000000017941 */ /* 0x000fea0003800200 */
.L_x_45:
        /* <DEDUP_REMOVED lines=21> */
.L_x_48:
[----:B------:R-:W-:Y:S05]  /*2a90*/  BSYNC.RECONVERGENT B1 ;  /* 0x0000000000017941 */ /* 0x000fea0003800200 */
.L_x_47:
        /* <DEDUP_REMOVED lines=23> */
.L_x_50:
[----:B------:R-:W-:Y:S05]  /*2c10*/  BSYNC.RECONVERGENT B1 ;  /* 0x0000000000017941 */ /* 0x000fea0003800200 */
.L_x_49:
[----:B------:R2:W-:Y:S01]  /*2c20*/  STG.E.64 desc[UR8][R10.64+0x78], R18 ;  /* 0x000078120a007986 */ /* 0x0005e2000c101b08 */
[----:B------:R-:W-:Y:S05]  /*2c30*/  @P1 BRA `(.L_x_51) ;  /* 0xffffffe8002c1947 */ /* 0x000fea000383ffff */
.L_x_18:
[----:B------:R-:W-:-:S13]  /*2c40*/  ISETP.NE.AND P0, PT, R7, RZ, PT ;  /* 0x000000ff0700720c */ /* 0x000fda0003f05270 */
[----:B------:R-:W-:Y:S05]  /*2c50*/  @!P0 BRA `(.L_x_17) ;  /* 0x00000014001c8947 */ /* 0x000fea0003800000 */
[----:B------:R-:W0:Y:S01]  /*2c60*/  LDCU UR4, c[0x0][0x3a8] ;  /* 0x00007500ff0477ac */ /* 0x000e220008000800 */
[----:B------:R-:W-:Y:S01]  /*2c70*/  ISETP.GE.U32.AND P0, PT, R7, 0x8, PT ;  /* 0x000000080700780c */ /* 0x000fe20003f06070 */
[----:B0-----:R-:W-:-:S12]  /*2c80*/  ULOP3.LUT UR5, UR4, 0x7, URZ, 0xc0, !UPT ;  /* 0x0000000704057892 */ /* 0x001fd8000f8ec0ff */
[----:B------:R-:W-:Y:S05]  /*2c90*/  @!P0 BRA `(.L_x_52) ;  /* 0x0000000800f08947 */ /* 0x000fea0003800000 */
[----:B------:R-:W0:Y:S01]  /*2ca0*/  LDC.64 R8, c[0x0][0x390] ;  /* 0x0000e400ff087b82 */ /* 0x000e220000000a00 */
[----:B------:R-:W-:-:S04]  /*2cb0*/  IMAD R5, R3, UR4, R14 ;  /* 0x0000000403057c24 */ /* 0x000fc8000f8e020e */
[----:B0-----:R-:W-:-:S05]  /*2cc0*/  IMAD.WIDE R8, R5, 0x8, R8 ;  /* 0x0000000805087825 */ /* 0x001fca00078e0208 */
[----:B------:R-:W3:Y:S01]  /*2cd0*/  LDG.E.64 R22, desc[UR8][R8.64] ;  /* 0x0000000808167981 */ /* 0x000ee2000c1e1b00 */
[----:B------:R-:W0:Y:S01]  /*2ce0*/  MUFU.RCP64H R5, R17 ;  /* 0x0000001100057308 */ /* 0x000e220000001800 */
[----:B------:R-:W-:Y:S01]  /*2cf0*/  IMAD.MOV.U32 R4, RZ, RZ, 0x1 ;  /* 0x00000001ff047424 */ /* 0x000fe200078e00ff */
[----:B------:R-:W-:Y:S05]  /*2d00*/  BSSY.RECONVERGENT B1, `(.L_x_53) ;  /* 0x0000011000017945 */ /* 0x000fea0003800200 */
[----:B0-----:R-:W-:-:S08]  /*2d10*/  DFMA R6, R4, -R16, 1 ;  /* 0x3ff000000406742b */ /* 0x001fd00000000810 */
[----:B------:R-:W-:-:S08]  /*2d20*/  DFMA R6, R6, R6, R6 ;  /* 0x000000060606722b */ /* 0x000fd00000000006 */
[----:B------:R-:W-:-:S08]  /*2d30*/  DFMA R6, R4, R6, R4 ;  /* 0x000000060406722b */ /* 0x000fd00000000004 */
[----:B------:R-:W-:-:S08]  /*2d40*/  DFMA R4, R6, -R16, 1 ;  /* 0x3ff000000604742b */ /* 0x000fd00000000810 */
[----:B--2---:R-:W-:-:S08]  /*2d50*/  DFMA R10, R6, R4, R6 ;  /* 0x00000004060a722b */ /* 0x004fd00000000006 */
[----:B---3--:R-:W-:Y:S01]  /*2d60*/  DMUL R4, R10, R22 ;  /* 0x000000160a047228 */ /* 0x008fe20000000000 */
[----:B------:R-:W-:-:S07]  /*2d70*/  FSETP.GEU.AND P1, PT, |R23|, 6.5827683646048100446e-37, PT ;  /* 0x036000001700780b */ /* 0x000fce0003f2e200 */
[----:B------:R-:W-:-:S08]  /*2d80*/  DFMA R6, R4, -R16, R22 ;  /* 0x800000100406722b */ /* 0x000fd00000000016 */
[----:B------:R-:W-:-:S10]  /*2d90*/  DFMA R4, R10, R6, R4 ;  /* 0x000000060a04722b */ /* 0x000fd40000000004 */
[----:B------:R-:W-:-:S05]  /*2da0*/  FFMA R0, RZ, R17, R5 ;  /* 0x00000011ff007223 */ /* 0x000fca0000000005 */
[----:B------:R-:W-:-:S13]  /*2db0*/  FSETP.GT.AND P0, PT, |R0|, 1.469367938527859385e-39, PT ;  /* 0x001000000000780b */ /* 0x000fda0003f04200 */
[----:B------:R-:W-:Y:S05]  /*2dc0*/  @P0 BRA P1, `(.L_x_54) ;  /* 0x0000000000100947 */ /* 0x000fea0000800000 */
[----:B------:R-:W-:Y:S01]  /*2dd0*/  MOV R20, R16 ;  /* 0x0000001000147202 */ /* 0x000fe20000000f00 */
[----:B------:R-:W-:Y:S01]  /*2de0*/  IMAD.MOV.U32 R21, RZ, RZ, R17 ;  /* 0x000000ffff157224 */ /* 0x000fe200078e0011 */
[----:B------:R-:W-:-:S07]  /*2df0*/  MOV R0, 0x2e10 ;  /* 0x00002e1000007802 */ /* 0x000fce0000000f00 */
[----:B------:R-:W-:Y:S05]  /*2e00*/  CALL.REL.NOINC `($__internal_0_$__cuda_sm20_div_rn_f64_full) ;  /* 0x00000044004c7944 */ /* 0x000fea0003c00000 */
.L_x_54:
[----:B------:R-:W-:Y:S05]  /*2e10*/  BSYNC.RECONVERGENT B1 ;  /* 0x0000000000017941 */ /* 0x000fea0003800200 */
.L_x_53:
        /* <DEDUP_REMOVED lines=23> */
.L_x_56:
[----:B------:R-:W-:Y:S05]  /*2f90*/  BSYNC.RECONVERGENT B1 ;  /* 0x0000000000017941 */ /* 0x000fea0003800200 */
.L_x_55:
        /* <DEDUP_REMOVED lines=21> */
.L_x_58:
[----:B------:R-:W-:Y:S05]  /*30f0*/  BSYNC.RECONVERGENT B1 ;  /* 0x0000000000017941 */ /* 0x000fea0003800200 */
.L_x_57:
        /* <DEDUP_REMOVED lines=23> */
.L_x_60:
[----:B------:R-:W-:Y:S05]  /*3270*/  BSYNC.RECONVERGENT B1 ;  /* 0x0000000000017941 */ /* 0x000fea0003800200 */
.L_x_59:
        /* <DEDUP_REMOVED lines=21> */
.L_x_62:
[----:B------:R-:W-:Y:S05]  /*33d0*/  BSYNC.RECONVERGENT B1 ;  /* 0x0000000000017941 */ /* 0x000fea0003800200 */
.L_x_61:
        /* <DEDUP_REMOVED lines=23> */
.L_x_64:
[----:B------:R-:W-:Y:S05]  /*3550*/  BSYNC.RECONVERGENT B1 ;  /* 0x0000000000017941 */ /* 0x000fea0003800200 */
.L_x_63:
        /* <DEDUP_REMOVED lines=21> */
.L_x_66:
[----:B------:R-:W-:Y:S05]  /*36b0*/  BSYNC.RECONVERGENT B1 ;  /* 0x0000000000017941 */ /* 0x000fea0003800200 */
.L_x_65:
        /* <DEDUP_REMOVED lines=23> */
.L_x_68:
[----:B------:R-:W-:Y:S05]  /*3830*/  BSYNC.RECONVERGENT B1 ;  /* 0x0000000000017941 */ /* 0x000fea0003800200 */
.L_x_67:
[----:B------:R0:W-:Y:S01]  /*3840*/  STG.E.64 desc[UR8][R8.64+0x38], R6 ;  /* 0x0000380608007986 */ /* 0x0001e2000c101b08 */
[----:B------:R-:W-:-:S07]  /*3850*/  VIADD R14, R14, 0x8 ;  /* 0x000000080e0e7836 */ /* 0x000fce0000000000 */
.L_x_52:
[----:B------:R-:W-:-:S09]  /*3860*/  UISETP.NE.AND UP0, UPT, UR5, URZ, UPT ;  /* 0x000000ff0500728c */ /* 0x000fd2000bf05270 */
[----:B------:R-:W-:Y:S05]  /*3870*/  BRA.U !UP0, `(.L_x_17) ;  /* 0x0000000908147547 */ /* 0x000fea000b800000 */
[----:B------:R-:W1:Y:S01]  /*3880*/  LDCU UR4, c[0x0][0x3a8] ;  /* 0x00007500ff0477ac */ /* 0x000e620008000800 */
[----:B------:R-:W-:Y:S02]  /*3890*/  UISETP.GE.U32.AND UP0, UPT, UR5, 0x4, UPT ;  /* 0x000000040500788c */ /* 0x000fe4000bf06070 */
[----:B-1----:R-:W-:-:S07]  /*38a0*/  ULOP3.LUT UR6, UR4, 0x3, URZ, 0xc0, !UPT ;  /* 0x0000000304067892 */ /* 0x002fce000f8ec0ff */
[----:B------:R-:W-:Y:S05]  /*38b0*/  BRA.U !UP0, `(.L_x_69) ;  /* 0x0000000508807547 */ /* 0x000fea000b800000 */
[----:B0-----:R-:W0:Y:S01]  /*38c0*/  LDC.64 R8, c[0x0][0x390] ;  /* 0x0000e400ff087b82 */ /* 0x001e220000000a00 */
        /* <DEDUP_REMOVED lines=22> */
.L_x_71:
[----:B------:R-:W-:Y:S05]  /*3a30*/  BSYNC.RECONVERGENT B1 ;  /* 0x0000000000017941 */ /* 0x000fea0003800200 */
.L_x_70:
        /* <DEDUP_REMOVED lines=23> */
.L_x_73:
[----:B------:R-:W-:Y:S05]  /*3bb0*/  BSYNC.RECONVERGENT B1 ;  /* 0x0000000000017941 */ /* 0x000fea0003800200 */
.L_x_72:
        /* <DEDUP_REMOVED lines=21> */
.L_x_75:
[----:B------:R-:W-:Y:S05]  /*3d10*/  BSYNC.RECONVERGENT B1 ;  /* 0x0000000000017941 */ /* 0x000fea0003800200 */
.L_x_74:
        /* <DEDUP_REMOVED lines=23> */
.L_x_77:
[----:B------:R-:W-:Y:S05]  /*3e90*/  BSYNC.RECONVERGENT B1 ;  /* 0x0000000000017941 */ /* 0x000fea0003800200 */
.L_x_76:
[----:B------:R1:W-:Y:S01]  /*3ea0*/  STG.E.64 desc[UR8][R8.64+0x18], R6 ;  /* 0x0000180608007986 */ /* 0x0003e2000c101b08 */
[----:B------:R-:W-:-:S07]  /*3eb0*/  IADD3 R14, PT, PT, R14, 0x4, RZ ;  /* 0x000000040e0e7810 */ /* 0x000fce0007ffe0ff */
.L_x_69:
[----:B------:R-:W-:-:S09]  /*3ec0*/  UISETP.NE.AND UP0, UPT, UR6, URZ, UPT ;  /* 0x000000ff0600728c */ /* 0x000fd2000bf05270 */
[----:B------:R-:W-:Y:S05]  /*3ed0*/  BRA.U !UP0, `(.L_x_17) ;  /* 0x00000001087c7547 */ /* 0x000fea000b800000 */
[----:B01----:R-:W0:Y:S01]  /*3ee0*/  LDC.64 R8, c[0x0][0x390] ;  /* 0x0000e400ff087b82 */ /* 0x003e220000000a00 */
[----:B------:R-:W1:Y:S01]  /*3ef0*/  LDCU UR5, c[0x0][0x3a8] ;  /* 0x00007500ff0577ac */ /* 0x000e620008000800 */
[----:B------:R-:W-:-:S05]  /*3f00*/  UMOV UR4, URZ ;  /* 0x000000ff00047c82 */ /* 0x000fca0008000000 */
.L_x_80:
[----:B-12-4-:R-:W-:-:S04]  /*3f10*/  IMAD R11, R3, UR5, R14 ;  /* 0x00000005030b7c24 */ /* 0x016fc8000f8e020e */
[----:B0-----:R-:W-:-:S05]  /*3f20*/  IMAD.WIDE R10, R11, 0x8, R8 ;  /* 0x000000080b0a7825 */ /* 0x001fca00078e0208 */
[----:B------:R-:W2:Y:S01]  /*3f30*/  LDG.E.64 R22, desc[UR8][R10.64] ;  /* 0x000000080a167981 */ /* 0x000ea2000c1e1b00 */
[----:B------:R-:W0:Y:S01]  /*3f40*/  MUFU.RCP64H R5, R17 ;  /* 0x0000001100057308 */ /* 0x000e220000001800 */
[----:B------:R-:W-:Y:S01]  /*3f50*/  IMAD.MOV.U32 R4, RZ, RZ, 0x1 ;  /* 0x00000001ff047424 */ /* 0x000fe200078e00ff */
[----:B------:R-:W-:Y:S01]  /*3f60*/  UIADD3 UR4, UPT, UPT, UR4, 0x1, URZ ;  /* 0x0000000104047890 */ /* 0x000fe2000fffe0ff */
[----:B------:R-:W-:Y:S03]  /*3f70*/  BSSY.RECONVERGENT B1, `(.L_x_78) ;  /* 0x0000012000017945 */ /* 0x000fe60003800200 */
[----:B------:R-:W-:Y:S01]  /*3f80*/  UISETP.NE.AND UP0, UPT, UR4, UR6, UPT ;  /* 0x000000060400728c */ /* 0x000fe2000bf05270 */
        /* <DEDUP_REMOVED lines=16> */
.L_x_79:
[----:B------:R-:W-:Y:S05]  /*4090*/  BSYNC.RECONVERGENT B1 ;  /* 0x0000000000017941 */ /* 0x000fea0003800200 */
.L_x_78:
[----:B------:R4:W-:Y:S01]  /*40a0*/  STG.E.64 desc[UR8][R10.64], R4 ;  /* 0x000000040a007986 */ /* 0x0009e2000c101b08 */
[----:B------:R-:W-:Y:S01]  /*40b0*/  VIADD R14, R14, 0x1 ;  /* 0x000000010e0e7836 */ /* 0x000fe20000000000 */
[----:B------:R-:W-:Y:S06]  /*40c0*/  BRA.U UP0, `(.L_x_80) ;  /* 0xfffffffd00907547 */ /* 0x000fec000b83ffff */
.L_x_17:
[----:B------:R-:W5:Y:S02]  /*40d0*/  LDCU UR7, c[0x0][0x3a8] ;  /* 0x00007500ff0777ac */ /* 0x000f640008000800 */
[----:B-----5:R-:W-:-:S09]  /*40e0*/  UISETP.NE.AND UP0, UPT, UR7, URZ, UPT ;  /* 0x000000ff0700728c */ /* 0x020fd2000bf05270 */
[----:B------:R-:W-:Y:S05]  /*40f0*/  BRA.U !UP0, `(.L_x_81) ;  /* 0x0000000108b47547 */ /* 0x000fea000b800000 */
[----:B------:R-:W-:Y:S01]  /*4100*/  UIMAD UR5, UR7, UR7, URZ ;  /* 0x00000007070572a4 */ /* 0x000fe2000f8e02ff */
[----:B------:R-:W-:-:S03]  /*4110*/  UMOV UR4, URZ ;  /* 0x000000ff00047c82 */ /* 0x000fc60008000000 */
[----:B------:R-:W-:Y:S02]  /*4120*/  UISETP.LT.U32.AND UP0, UPT, UR5, 0x1, UPT ;  /* 0x000000010500788c */ /* 0x000fe4000bf01070 */
[----:B------:R-:W-:Y:S02]  /*4130*/  IMAD R0, R3, UR5, RZ ;  /* 0x0000000503007c24 */ /* 0x000fe4000f8e02ff */
[----:B------:R-:W-:Y:S02]  /*4140*/  USEL UR6, UR5, 0x1, !UP0 ;  /* 0x0000000105067887 */ /* 0x000fe4000c000000 */
[----:B------:R-:W-:Y:S02]  /*4150*/  UISETP.GE.U32.AND UP0, UPT, UR5, 0x8, UPT ;  /* 0x000000080500788c */ /* 0x000fe4000bf06070 */
[----:B------:R-:W-:-:S04]  /*4160*/  ULOP3.LUT UR10, UR6, 0x5, URZ, 0xc0, !UPT ;  /* 0x00000005060a7892 */ /* 0x000fc8000f8ec0ff */
[----:B------:R-:W-:-:S03]  /*4170*/  UISETP.NE.AND UP1, UPT, UR10, URZ, UPT ;  /* 0x000000ff0a00728c */ /* 0x000fc6000bf25270 */
[----:B------:R-:W-:Y:S08]  /*4180*/  BRA.U !UP0, `(.L_x_82) ;  /* 0x0000000108407547 */ /* 0x000ff0000b800000 */
[----:B012---:R-:W0:Y:S01]  /*4190*/  LDC.64 R6, c[0x0][0x398] ;  /* 0x0000e600ff067b82 */ /* 0x007e220000000a00 */
[----:B------:R-:W-:Y:S01]  /*41a0*/  ULOP3.LUT UR4, UR6, 0xfffffff8, URZ, 0xc0, !UPT ;  /* 0xfffffff806047892 */ /* 0x000fe2000f8ec0ff */
[----:B------:R-:W-:-:S11]  /*41b0*/  UMOV UR5, URZ ;  /* 0x000000ff00057c82 */ /* 0x000fd60008000000 */
.L_x_83:
[----:B0---4-:R-:W-:Y:S01]  /*41c0*/  VIADD R5, R0, UR5 ;  /* 0x0000000500057c36 */ /* 0x011fe20008000000 */
[----:B------:R-:W-:-:S03]  /*41d0*/  UIADD3 UR5, UPT, UPT, UR5, 0x8, URZ ;  /* 0x0000000805057890 */ /* 0x000fc6000fffe0ff */
[----:B0-----:R-:W-:Y:S01]  /*41e0*/  IMAD.WIDE R4, R5, 0x8, R6 ;  /* 0x0000000805047825 */ /* 0x001fe200078e0206 */
[----:B------:R-:W-:-:S04]  /*41f0*/  UISETP.NE.AND UP0, UPT, UR5, UR4, UPT ;  /* 0x000000040500728c */ /* 0x000fc8000bf05270 */
        /* <DEDUP_REMOVED lines=8> */
[----:B------:R-:W-:Y:S05]  /*4280*/  BRA.U UP0, `(.L_x_83) ;  /* 0xfffffffd00cc7547 */ /* 0x000fea000b83ffff */
.L_x_82:
[----:B------:R-:W-:Y:S05]  /*4290*/  BRA.U !UP1, `(.L_x_81) ;  /* 0x00000001094c7547 */ /* 0x000fea000b800000 */
[----:B------:R-:W-:-:S04]  /*42a0*/  ULOP3.LUT UR6, UR6, 0x1, URZ, 0xc0, !UPT ;  /* 0x0000000106067892 */ /* 0x000fc8000f8ec0ff */
[----:B------:R-:W-:-:S06]  /*42b0*/  UISETP.NE.U32.AND UP0, UPT, UR6, 0x1, UPT ;  /* 0x000000010600788c */ /* 0x000fcc000bf05070 */
[----:B------:R-:W-:-:S05]  /*42c0*/  PLOP3.LUT P0, PT, PT, PT, UP0, 0x80, 0x8 ;  /* 0x000000000008781c */ /* 0x000fca0003f0f008 */
[----:B------:R-:W0:Y:S01]  /*42d0*/  @!UP0 LDCU.64 UR12, c[0x0][0x398] ;  /* 0x00007300ff0c87ac */ /* 0x000e220008000a00 */
[----:B------:R-:W-:-:S09]  /*42e0*/  UISETP.GE.U32.AND UP0, UPT, UR10, 0x4, UPT ;  /* 0x000000040a00788c */ /* 0x000fd2000bf06070 */
[----:B------:R-:W-:Y:S05]  /*42f0*/  BRA.U !UP0, `(.L_x_84) ;  /* 0x0000000108207547 */ /* 0x000fea000b800000 */
[----:B0---4-:R-:W0:Y:S01]  /*4300*/  LDC.64 R4, c[0x0][0x398] ;  /* 0x0000e600ff047b82 */ /* 0x011e220000000a00 */
[----:B-12---:R-:W-:Y:S01]  /*4310*/  IADD3 R7, PT, PT, R0, UR4, RZ ;  /* 0x0000000400077c10 */ /* 0x006fe2000fffe0ff */
[----:B------:R-:W-:-:S04]  /*4320*/  UIADD3 UR4, UPT, UPT, UR4, 0x4, URZ ;  /* 0x0000000404047890 */ /* 0x000fc8000fffe0ff */
[----:B0-----:R-:W-:-:S05]  /*4330*/  IMAD.WIDE R4, R7, 0x8, R4 ;  /* 0x0000000807047825 */ /* 0x001fca00078e0204 */
[----:B------:R0:W-:Y:S04]  /*4340*/  STG.E.64 desc[UR8][R4.64], RZ ;  /* 0x000000ff04007986 */ /* 0x0001e8000c101b08 */
[----:B------:R0:W-:Y:S04]  /*4350*/  STG.E.64 desc[UR8][R4.64+0x8], RZ ;  /* 0x000008ff04007986 */ /* 0x0001e8000c101b08 */
[----:B------:R0:W-:Y:S04]  /*4360*/  STG.E.64 desc[UR8][R4.64+0x10], RZ ;  /* 0x000010ff04007986 */ /* 0x0001e8000c101b08 */
[----:B------:R0:W-:Y:S02]  /*4370*/  STG.E.64 desc[UR8][R4.64+0x18], RZ ;  /* 0x000018ff04007986 */ /* 0x0001e4000c101b08 */
.L_x_84:
[----:B012---:R-:W-:Y:S01]  /*4380*/  @!P0 IADD3 R7, PT, PT, R0, UR4, RZ ;  /* 0x0000000400078c10 */ /* 0x007fe2000fffe0ff */
[----:B----4-:R-:W-:Y:S02]  /*4390*/  IMAD.U32 R4, RZ, RZ, UR12 ;  /* 0x0000000cff047e24 */ /* 0x010fe4000f8e00ff */
[----:B------:R-:W-:Y:S02]  /*43a0*/  IMAD.U32 R5, RZ, RZ, UR13 ;  /* 0x0000000dff057e24 */ /* 0x000fe4000f8e00ff */
[----:B------:R-:W-:-:S05]  /*43b0*/  @!P0 IMAD.WIDE R4, R7, 0x8, R4 ;  /* 0x0000000807048825 */ /* 0x000fca00078e0204 */
[----:B------:R0:W-:Y:S02]  /*43c0*/  @!P0 STG.E.64 desc[UR8][R4.64], RZ ;  /* 0x000000ff04008986 */ /* 0x0001e4000c101b08 */
.L_x_81:
[----:B------:R-:W5:Y:S02]  /*43d0*/  LDCU UR4, c[0x0][0x3b0] ;  /* 0x00007600ff0477ac */ /* 0x000f640008000800 */
[----:B-----5:R-:W-:-:S09]  /*43e0*/  UISETP.GE.AND UP0, UPT, UR4, 0x1, UPT ;  /* 0x000000010400788c */ /* 0x020fd2000bf06270 */
[----:B------:R-:W-:Y:S05]  /*43f0*/  BRA.U !UP0, `(.L_x_85) ;  /* 0x0000000d08b87547 */ /* 0x000fea000b800000 */
[----:B------:R-:W-:-:S09]  /*4400*/  UISETP.GE.AND UP0, UPT, UR7, 0x1, UPT ;  /* 0x000000010700788c */ /* 0x000fd2000bf06270 */
[----:B------:R-:W-:Y:S05]  /*4410*/  BRA.U !UP0, `(.L_x_86) ;  /* 0x0000002d08607547 */ /* 0x000fea000b800000 */
[----:B------:R-:W-:Y:S02]  /*4420*/  ULOP3.LUT UR11, UR7, 0x7, URZ, 0xc0, !UPT ;  /* 0x00000007070b7892 */ /* 0x000fe4000f8ec0ff */
[----:B------:R-:W-:Y:S01]  /*4430*/  ULOP3.LUT UR6, UR7, 0x7ffffff8, URZ, 0xc0, !UPT ;  /* 0x7ffffff807067892 */ /* 0x000fe2000f8ec0ff */
[----:B------:R-:W-:-:S11]  /*4440*/  UMOV UR4, URZ ;  /* 0x000000ff00047c82 */ /* 0x000fd60008000000 */
.L_x_93:
[----:B012---:R-:W0:Y:S01]  /*4450*/  LDC.64 R6, c[0x0][0x3a8] ;  /* 0x0000ea00ff067b82 */ /* 0x007e220000000a00 */
[----:B------:R-:W1:Y:S07]  /*4460*/  LDCU UR5, c[0x0][0x3b0] ;  /* 0x00007600ff0577ac */ /* 0x000e6e0008000800 */
[----:B----45:R-:W2:Y:S01]  /*4470*/  LDC.64 R4, c[0x0][0x388] ;  /* 0x0000e200ff047b82 */ /* 0x030ea20000000a00 */
[----:B0-----:R-:W-:-:S04]  /*4480*/  IMAD R7, R7, UR4, R3 ;  /* 0x0000000407077c24 */ /* 0x001fc8000f8e0203 */
[----:B--2---:R-:W-:-:S06]  /*4490*/  IMAD.WIDE R4, R7, 0x8, R4 ;  /* 0x0000000807047825 */ /* 0x004fcc00078e0204 */
[----:B------:R-:W5:Y:S01]  /*44a0*/  LDG.E.64 R4, desc[UR8][R4.64] ;  /* 0x0000000804047981 */ /* 0x000f62000c1e1b00 */
[----:B------:R-:W-:Y:S01]  /*44b0*/  IMAD R0, R6, UR4, RZ ;  /* 0x0000000406007c24 */ /* 0x000fe2000f8e02ff */
[----:B------:R-:W-:-:S04]  /*44c0*/  UIADD3 UR4, UPT, UPT, UR4, 0x1, URZ ;  /* 0x0000000104047890 */ /* 0x000fc8000fffe0ff */
[----:B-1----:R-:W-:-:S03]  /*44d0*/  UISETP.NE.AND UP1, UPT, UR4, UR5, UPT ;  /* 0x000000050400728c */ /* 0x002fc6000bf25270 */
[----:B---3--:R-:W-:-:S08]  /*44e0*/  UMOV UR5, URZ ;  /* 0x000000ff00057c82 */ /* 0x008fd00008000000 */
.L_x_92:
[----:B0-----:R-:W0:Y:S01]  /*44f0*/  LDCU UR7, c[0x0][0x3a8] ;  /* 0x00007500ff0777ac */ /* 0x001e220008000800 */
[----:B-1----:R-:W1:Y:S01]  /*4500*/  LDC.64 R6, c[0x0][0x380] ;  /* 0x0000e000ff067b82 */ /* 0x002e620000000a00 */
[----:B------:R-:W-:Y:S02]  /*4510*/  IMAD.U32 R2, RZ, RZ, UR5 ;  /* 0x00000005ff027e24 */ /* 0x000fe4000f8e00ff */
[----:B---3--:R-:W-:Y:S01]  /*4520*/  VIADD R13, R0, UR5 ;  /* 0x00000005000d7c36 */ /* 0x008fe20008000000 */
[----:B------:R-:W-:-:S04]  /*4530*/  UIADD3 UR5, UPT, UPT, UR5, 0x1, URZ ;  /* 0x0000000105057890 */ /* 0x000fc8000fffe0ff */
[----:B--2---:R-:W2:Y:S01]  /*4540*/  LDC.64 R8, c[0x0][0x390] ;  /* 0x0000e400ff087b82 */ /* 0x004ea20000000a00 */
[----:B0-----:R-:W-:Y:S02]  /*4550*/  UIADD3 UR10, UPT, UPT, UR7, -0x1, URZ ;  /* 0xffffffff070a7890 */ /* 0x001fe4000fffe0ff */
[----:B------:R-:W-:Y:S02]  /*4560*/  IMAD R15, R3, UR7, R2 ;  /* 0x00000007030f7c24 */ /* 0x000fe4000f8e0202 */
[----:B------:R-:W-:Y:S01]  /*4570*/  HFMA2 R2, -RZ, RZ, 0, 0 ;  /* 0x00000000ff027431 */ /* 0x000fe200000001ff */
[----:B------:R-:W-:Y:S02]  /*4580*/  UISETP.NE.AND UP0, UPT, UR5, UR7, UPT ;  /* 0x000000070500728c */ /* 0x000fe4000bf05270 */
[----:B------:R-:W-:Y:S01]  /*4590*/  UISETP.GE.U32.AND UP2, UPT, UR10, 0x7, UPT ;  /* 0x000000070a00788c */ /* 0x000fe2000bf46070 */
[----:B-1----:R-:W-:-:S04]  /*45a0*/  IMAD.WIDE.U32 R12, R13, 0x8, R6 ;  /* 0x000000080d0c7825 */ /* 0x002fc800078e0006 */
[----:B--2---:R-:W-:-:S04]  /*45b0*/  IMAD.WIDE R10, R15, 0x8, R8 ;  /* 0x000000080f0a7825 */ /* 0x004fc800078e0208 */
[----:B------:R-:W-:Y:S05]  /*45c0*/  BRA.U !UP2, `(.L_x_87) ;  /* 0x000000050a707547 */ /* 0x000fea000b800000 */
[----:B------:R-:W-:-:S07]  /*45d0*/  IMAD.MOV.U32 R2, RZ, RZ, RZ ;  /* 0x000000ffff027224 */ /* 0x000fce00078e00ff */
.L_x_88:
[----:B0-----:R-:W0:Y:S01]  /*45e0*/  LDC.64 R18, c[0x0][0x398] ;  /* 0x0000e600ff127b82 */ /* 0x001e220000000a00 */
[--C-:B------:R-:W-:Y:S01]  /*45f0*/  IMAD.IADD R23, R0, 0x1, R2.reuse ;  /* 0x0000000100177824 */ /* 0x100fe200078e0202 */
[----:B------:R-:W2:Y:S01]  /*4600*/  LDG.E.64 R24, desc[UR8][R12.64] ;  /* 0x000000080c187981 */ /* 0x000ea2000c1e1b00 */
[----:B------:R-:W-:-:S03]  /*4610*/  IMAD R21, R3, UR7, R2 ;  /* 0x0000000703157c24 */ /* 0x000fc6000f8e0202 */
[----:B------:R-:W2:Y:S01]  /*4620*/  LDG.E.64 R26, desc[UR8][R10.64] ;  /* 0x000000080a1a7981 */ /* 0x000ea2000c1e1b00 */
[----:B------:R-:W-:-:S04]  /*4630*/  IMAD.WIDE.U32 R22, R23, 0x8, R6 ;  /* 0x0000000817167825 */ /* 0x000fc800078e0006 */
[----:B------:R-:W-:Y:S01]  /*4640*/  IMAD.WIDE R20, R21, 0x8, R8 ;  /* 0x0000000815147825 */ /* 0x000fe200078e0208 */
[----:B------:R-:W3:Y:S03]  /*4650*/  LDG.E.64 R28, desc[UR8][R22.64] ;  /* 0x00000008161c7981 */ /* 0x000ee6000c1e1b00 */
[----:B------:R-:W-:Y:S01]  /*4660*/  IMAD R33, R15, UR7, R2 ;  /* 0x000000070f217c24 */ /* 0x000fe2000f8e0202 */
[----:B------:R-:W3:Y:S03]  /*4670*/  LDG.E.64 R30, desc[UR8][R20.64] ;  /* 0x00000008141e7981 */ /* 0x000ee6000c1e1b00 */
[----:B0-----:R-:W-:-:S05]  /*4680*/  IMAD.WIDE R18, R33, 0x8, R18 ;  /* 0x0000000821127825 */ /* 0x001fca00078e0212 */
[----:B------:R-:W4:Y:S01]  /*4690*/  LDG.E.64 R32, desc[UR8][R18.64] ;  /* 0x0000000812207981 */ /* 0x000f22000c1e1b00 */
[----:B--2---:R-:W-:-:S08]  /*46a0*/  DADD R24, R24, -R26 ;  /* 0x0000000018187229 */ /* 0x004fd0000000081a */
[----:B-----5:R-:W-:Y:S02]  /*46b0*/  DMUL R24, R4, R24 ;  /* 0x0000001804187228 */ /* 0x020fe40000000000 */
[----:B---3--:R-:W-:-:S08]  /*46c0*/  DADD R28, R28, -R30 ;  /* 0x000000001c1c7229 */ /* 0x008fd0000000081e */
[----:B----4-:R-:W-:Y:S01]  /*46d0*/  DFMA R32, R28, R24, R32 ;  /* 0x000000181c20722b */ /* 0x010fe20000000020 */
[----:B------:R-:W2:Y:S06]  /*46e0*/  LDG.E.64 R24, desc[UR8][R18.64+0x8] ;  /* 0x0000080812187981 */ /* 0x000eac000c1e1b00 */
[----:B------:R0:W-:Y:S04]  /*46f0*/  STG.E.64 desc[UR8][R18.64], R32 ;  /* 0x0000002012007986 */ /* 0x0001e8000c101b08 */
[----:B------:R-:W3:Y:S04]  /*4700*/  LDG.E.64 R30, desc[UR8][R12.64] ;  /* 0x000000080c1e7981 */ /* 0x000ee8000c1e1b00 */
[----:B------:R-:W3:Y:S04]  /*4710*/  LDG.E.64 R34, desc[UR8][R10.64] ;  /* 0x000000080a227981 */ /* 0x000ee8000c1e1b00 */
[----:B------:R-:W4:Y:S04]  /*4720*/  LDG.E.64 R26, desc[UR8][R22.64+0x8] ;  /* 0x00000808161a7981 */ /* 0x000f28000c1e1b00 */
[----:B------:R-:W4:Y:S01]  /*4730*/  LDG.E.64 R28, desc[UR8][R20.64+0x8] ;  /* 0x00000808141c7981 */ /* 0x000f22000c1e1b00 */
[----:B---3--:R-:W-:-:S02]  /*4740*/  DADD R30, R30, -R34 ;  /* 0x000000001e1e7229 */ /* 0x008fc40000000822 */
[----:B----4-:R-:W-:-:S06]  /*4750*/  DADD R26, R26, -R28 ;  /* 0x000000001a1a7229 */ /* 0x010fcc000000081c */
[----:B------:R-:W-:-:S08]  /*4760*/  DMUL R30, R4, R30 ;  /* 0x0000001e041e7228 */ /* 0x000fd00000000000 */
[----:B--2---:R-:W-:Y:S01]  /*4770*/  DFMA R30, R26, R30, R24 ;  /* 0x0000001e1a1e722b */ /* 0x004fe20000000018 */
[----:B------:R-:W2:Y:S06]  /*4780*/  LDG.E.64 R24, desc[UR8][R18.64+0x10] ;  /* 0x0000100812187981 */ /* 0x000eac000c1e1b00 */
[----:B------:R1:W-:Y:S04]  /*4790*/  STG.E.64 desc[UR8][R18.64+0x8], R30 ;  /* 0x0000081e12007986 */ /* 0x0003e8000c101b08 */
[----:B0-----:R-:W3:Y:S04]  /*47a0*/  LDG.E.64 R32, desc[UR8][R12.64] ;  /* 0x000000080c207981 */ /* 0x001ee8000c1e1b00 */
        /* <DEDUP_REMOVED lines=9> */
[----:B-1----:R-:W3:Y:S04]  /*4840*/  LDG.E.64 R30, desc[UR8][R12.64] ;  /* 0x000000080c1e7981 */ /* 0x002ee8000c1e1b00 */
        /* <DEDUP_REMOVED lines=39> */
[----:B------:R-:W3:Y:S04]  /*4ac0*/  LDG.E.64 R28, desc[UR8][R12.64] ;  /* 0x000000080c1c7981 */ /* 0x000ee8000c1e1b00 */
[----:B-1----:R-:W3:Y:S04]  /*4ad0*/  LDG.E.64 R30, desc[UR8][R10.64] ;  /* 0x000000080a1e7981 */ /* 0x002ee8000c1e1b00 */
[----:B------:R-:W4:Y:S04]  /*4ae0*/  LDG.E.64 R32, desc[UR8][R22.64+0x38] ;  /* 0x0000380816207981 */ /* 0x000f28000c1e1b00 */
[----:B------:R-:W4:Y:S01]  /*4af0*/  LDG.E.64 R34, desc[UR8][R20.64+0x38] ;  /* 0x0000380814227981 */ /* 0x000f22000c1e1b00 */
[----:B------:R-:W-:-:S04]  /*4b00*/  IADD3 R2, PT, PT, R2, 0x8, RZ ;  /* 0x0000000802027810 */ /* 0x000fc80007ffe0ff */
[----:B------:R-:W-:Y:S01]  /*4b10*/  ISETP.NE.AND P0, PT, R2, UR6, PT ;  /* 0x0000000602007c0c */ /* 0x000fe2000bf05270 */
[----:B---3--:R-:W-:Y:S02]  /*4b20*/  DADD R28, R28, -R30 ;  /* 0x000000001c1c7229 */ /* 0x008fe4000000081e */
[----:B----4-:R-:W-:-:S06]  /*4b30*/  DADD R32, R32, -R34 ;  /* 0x0000000020207229 */ /* 0x010fcc0000000822 */
[----:B------:R-:W-:-:S08]  /*4b40*/  DMUL R28, R4, R28 ;  /* 0x0000001c041c7228 */ /* 0x000fd00000000000 */
[----:B--2---:R-:W-:-:S07]  /*4b50*/  DFMA R24, R32, R28, R24 ;  /* 0x0000001c2018722b */ /* 0x004fce0000000018 */
[----:B------:R0:W-:Y:S01]  /*4b60*/  STG.E.64 desc[UR8][R18.64+0x38], R24 ;  /* 0x0000381812007986 */ /* 0x0001e2000c101b08 */
[----:B------:R-:W-:Y:S05]  /*4b70*/  @P0 BRA `(.L_x_88) ;  /* 0xfffffff800980947 */ /* 0x000fea000383ffff */
[----:B------:R-:W-:-:S07]  /*4b80*/  IMAD.U32 R2, RZ, RZ, UR6 ;  /* 0x00000006ff027e24 */ /* 0x000fce000f8e00ff */
.L_x_87:
[----:B------:R-:W-:-:S09]  /*4b90*/  UISETP.NE.AND UP2, UPT, UR11, URZ, UPT ;  /* 0x000000ff0b00728c */ /* 0x000fd2000bf45270 */
[----:B------:R-:W-:Y:S05]  /*4ba0*/  BRA.U !UP2, `(.L_x_89) ;  /* 0x000000050ac47547 */ /* 0x000fea000b800000 */
[----:B------:R-:W-:Y:S02]  /*4bb0*/  UIADD3 UR12, UPT, UPT, UR11, -0x1, URZ ;  /* 0xffffffff0b0c7890 */ /* 0x000fe4000fffe0ff */
[----:B------:R-:W-:Y:S02]  /*4bc0*/  ULOP3.LUT UP2, UR10, UR7, 0x3, URZ, 0xc0, !UPT ;  /* 0x00000003070a7892 */ /* 0x000fe4000f84c0ff */
[----:B------:R-:W-:-:S09]  /*4bd0*/  UISETP.GE.U32.AND UP3, UPT, UR12, 0x3, UPT ;  /* 0x000000030c00788c */ /* 0x000fd2000bf66070 */
[----:B------:R-:W-:Y:S05]  /*4be0*/  BRA.U !UP3, `(.L_x_90) ;  /* 0x000000010bd47547 */ /* 0x000fea000b800000 */
[----:B0-----:R-:W0:Y:S01]  /*4bf0*/  LDC.64 R18, c[0x0][0x398] ;  /* 0x0000e600ff127b82 */ /* 0x001e220000000a00 */
[--C-:B------:R-:W-:Y:S01]  /*4c00*/  IMAD.IADD R29, R0, 0x1, R2.reuse ;  /* 0x00000001001d7824 */ /* 0x100fe200078e0202 */
[----:B------:R-:W2:Y:S01]  /*4c10*/  LDG.E.64 R24, desc[UR8][R12.64] ;  /* 0x000000080c187981 */ /* 0x000ea2000c1e1b00 */
[----:B------:R-:W-:-:S03]  /*4c20*/  IMAD R21, R3, UR7, R2 ;  /* 0x0000000703157c24 */ /* 0x000fc6000f8e0202 */
[----:B------:R-:W2:Y:S01]  /*4c30*/  LDG.E.64 R26, desc[UR8][R10.64] ;  /* 0x000000080a1a7981 */ /* 0x000ea2000c1e1b00 */
[----:B------:R-:W-:-:S04]  /*4c40*/  IMAD.WIDE.U32 R28, R29, 0x8, R6 ;  /* 0x000000081d1c7825 */ /* 0x000fc800078e0006 */
[----:B------:R-:W-:Y:S02]  /*4c50*/  IMAD.WIDE R20, R21, 0x8, R8 ;  /* 0x0000000815147825 */ /* 0x000fe400078e0208 */
[----:B------:R-:W3:Y:S02]  /*4c60*/  LDG.E.64 R28, desc[UR8][R28.64] ;  /* 0x000000081c1c7981 */ /* 0x000ee4000c1e1b00 */
[----:B------:R-:W-:Y:S02]  /*4c70*/  IMAD R23, R15, UR7, R2 ;  /* 0x000000070f177c24 */ /* 0x000fe4000f8e0202 */
[----:B------:R-:W3:Y:S02]  /*4c80*/  LDG.E.64 R30, desc[UR8][R20.64] ;  /* 0x00000008141e7981 */ /* 0x000ee4000c1e1b00 */
[----:B0-----:R-:W-:Y:S02]  /*4c90*/  IMAD.WIDE R18, R23, 0x8, R18 ;  /* 0x0000000817127825 */ /* 0x001fe400078e0212 */
[----:B------:R-:W0:Y:S03]  /*4ca0*/  LDC.64 R22, c[0x0][0x380] ;  /* 0x0000e000ff167b82 */ /* 0x000e260000000a00 */
[----:B------:R-:W4:Y:S01]  /*4cb0*/  LDG.E.64 R32, desc[UR8][R18.64] ;  /* 0x0000000812207981 */ /* 0x000f22000c1e1b00 */
[----:B------:R-:W-:Y:S01]  /*4cc0*/  IADD3 R14, P0, PT, R0, R2, RZ ;  /* 0x00000002000e7210 */ /* 0x000fe20007f1e0ff */
[----:B--2---:R-:W-:-:S08]  /*4cd0*/  DADD R24, R24, -R26 ;  /* 0x0000000018187229 */ /* 0x004fd0000000081a */
[----:B-----5:R-:W-:Y:S02]  /*4ce0*/  DMUL R24, R4, R24 ;  /* 0x0000001804187228 */ /* 0x020fe40000000000 */
[----:B---3--:R-:W-:-:S08]  /*4cf0*/  DADD R30, R28, -R30 ;  /* 0x000000001c1e7229 */ /* 0x008fd0000000081e */
[----:B----4-:R-:W-:Y:S01]  /*4d00*/  DFMA R30, R30, R24, R32 ;  /* 0x000000181e1e722b */ /* 0x010fe20000000020 */
[----:B------:R-:W-:Y:S02]  /*4d10*/  IADD3.X R24, PT, PT, RZ, RZ, RZ, P0, !PT ;  /* 0x000000ffff187210 */ /* 0x000fe400007fe4ff */
[----:B0-----:R-:W-:-:S04]  /*4d20*/  LEA R22, P0, R14, R22, 0x3 ;  /* 0x000000160e167211 */ /* 0x001fc800078018ff */
[----:B------:R0:W-:Y:S01]  /*4d30*/  STG.E.64 desc[UR8][R18.64], R30 ;  /* 0x0000001e12007986 */ /* 0x0001e2000c101b08 */
[----:B------:R-:W-:-:S03]  /*4d40*/  LEA.HI.X R23, R14, R23, R24, 0x3, P0 ;  /* 0x000000170e177211 */ /* 0x000fc600000f1c18 */
[----:B------:R-:W2:Y:S04]  /*4d50*/  LDG.E.64 R32, desc[UR8][R12.64] ;  /* 0x000000080c207981 */ /* 0x000ea8000c1e1b00 */
[----:B------:R-:W2:Y:S04]  /*4d60*/  LDG.E.64 R34, desc[UR8][R10.64] ;  /* 0x000000080a227981 */ /* 0x000ea8000c1e1b00 */
[----:B------:R-:W3:Y:S04]  /*4d70*/  LDG.E.64 R28, desc[UR8][R20.64+0x8] ;  /* 0x00000808141c7981 */ /* 0x000ee8000c1e1b00 */
[----:B------:R-:W3:Y:S04]  /*4d80*/  LDG.E.64 R26, desc[UR8][R22.64+0x8] ;  /* 0x00000808161a7981 */ /* 0x000ee8000c1e1b00 */
[----:B------:R-:W4:Y:S01]  /*4d90*/  LDG.E.64 R24, desc[UR8][R18.64+0x8] ;  /* 0x0000080812187981 */ /* 0x000f22000c1e1b00 */
[----:B--2---:R-:W-:-:S02]  /*4da0*/  DADD R32, R32, -R34 ;  /* 0x0000000020207229 */ /* 0x004fc40000000822 */
[----:B---3--:R-:W-:-:S06]  /*4db0*/  DADD R26, R26, -R28 ;  /* 0x000000001a1a7229 */ /* 0x008fcc000000081c */
[----:B------:R-:W-:-:S08]  /*4dc0*/  DMUL R32, R4, R32 ;  /* 0x0000002004207228 */ /* 0x000fd00000000000 */
[----:B----4-:R-:W-:Y:S01]  /*4dd0*/  DFMA R32, R26, R32, R24 ;  /* 0x000000201a20722b */ /* 0x010fe20000000018 */
        /* <DEDUP_REMOVED lines=12> */
[----:B------:R-:W4:Y:S04]  /*4ea0*/  LDG.E.64 R28, desc[UR8][R12.64] ;  /* 0x000000080c1c7981 */ /* 0x000f28000c1e1b00 */
[----:B------:R-:W4:Y:S04]  /*4eb0*/  LDG.E.64 R30, desc[UR8][R10.64] ;  /* 0x000000080a1e7981 */ /* 0x000f28000c1e1b00 */
[----:B-1----:R-:W3:Y:S04]  /*4ec0*/  LDG.E.64 R32, desc[UR8][R22.64+0x18] ;  /* 0x0000180816207981 */ /* 0x002ee8000c1e1b00 */
[----:B------:R-:W3:Y:S01]  /*4ed0*/  LDG.E.64 R34, desc[UR8][R20.64+0x18] ;  /* 0x0000180814227981 */ /* 0x000ee2000c1e1b00 */
[----:B------:R-:W-:Y:S01]  /*4ee0*/  VIADD R2, R2, 0x4 ;  /* 0x0000000402027836 */ /* 0x000fe20000000000 */
[----:B----4-:R-:W-:-:S02]  /*4ef0*/  DADD R28, R28, -R30 ;  /* 0x000000001c1c7229 */ /* 0x010fc4000000081e */
[----:B---3--:R-:W-:-:S06]  /*4f00*/  DADD R32, R32, -R34 ;  /* 0x0000000020207229 */ /* 0x008fcc0000000822 */
[----:B------:R-:W-:-:S08]  /*4f10*/  DMUL R28, R4, R28 ;  /* 0x0000001c041c7228 */ /* 0x000fd00000000000 */
[----:B--2---:R-:W-:-:S07]  /*4f20*/  DFMA R24, R32, R28, R24 ;  /* 0x0000001c2018722b */ /* 0x004fce0000000018 */
[----:B------:R1:W-:Y:S04]  /*4f30*/  STG.E.64 desc[UR8][R18.64+0x18], R24 ;  /* 0x0000181812007986 */ /* 0x0003e8000c101b08 */
.L_x_90:
[----:B------:R-:W-:Y:S05]  /*4f40*/  BRA.U !UP2, `(.L_x_89) ;  /* 0x000000010adc7547 */ /* 0x000fea000b800000 */
[----:B------:R-:W-:Y:S02]  /*4f50*/  UISETP.NE.AND UP2, UPT, UR10, 0x1, UPT ;  /* 0x000000010a00788c */ /* 0x000fe4000bf45270 */
[----:B------:R-:W-:-:S04]  /*4f60*/  ULOP3.LUT UR12, UR7, 0x1, URZ, 0xc0, !UPT ;  /* 0x00000001070c7892 */ /* 0x000fc8000f8ec0ff */
[----:B------:R-:W-:-:S03]  /*4f70*/  UISETP.NE.U32.AND UP3, UPT, UR12, 0x1, UPT ;  /* 0x000000010c00788c */ /* 0x000fc6000bf65070 */
[----:B------:R-:W-:Y:S08]  /*4f80*/  BRA.U !UP2, `(.L_x_91) ;  /* 0x000000010a847547 */ /* 0x000ff0000b800000 */
[----:B01----:R-:W0:Y:S01]  /*4f90*/  LDC.64 R18, c[0x0][0x398] ;  /* 0x0000e600ff127b82 */ /* 0x003e220000000a00 */
        /* <DEDUP_REMOVED lines=21> */
[----:B------:R-:W3:Y:S04]  /*50f0*/  LDG.E.64 R22, desc[UR8][R12.64] ;  /* 0x000000080c167981 */ /* 0x000ee8000c1e1b00 */
[----:B------:R-:W3:Y:S04]  /*5100*/  LDG.E.64 R28, desc[UR8][R10.64] ;  /* 0x000000080a1c7981 */ /* 0x000ee8000c1e1b00 */
[----:B------:R-:W4:Y:S04]  /*5110*/  LDG.E.64 R24, desc[UR8][R24.64+0x8] ;  /* 0x0000080818187981 */ /* 0x000f28000c1e1b00 */
[----:B------:R-:W4:Y:S04]  /*5120*/  LDG.E.64 R30, desc[UR8][R30.64+0x8] ;  /* 0x000008081e1e7981 */ /* 0x000f28000c1e1b00 */
[----:B------:R-:W2:Y:S01]  /*5130*/  LDG.E.64 R20, desc[UR8][R18.64+0x8] ;  /* 0x0000080812147981 */ /* 0x000ea2000c1e1b00 */
[----:B------:R-:W-:Y:S01]  /*5140*/  VIADD R2, R2, 0x2 ;  /* 0x0000000202027836 */ /* 0x000fe20000000000 */
[----:B---3--:R-:W-:-:S02]  /*5150*/  DADD R22, R22, -R28 ;  /* 0x0000000016167229 */ /* 0x008fc4000000081c */
[----:B----4-:R-:W-:-:S06]  /*5160*/  DADD R28, R30, -R24 ;  /* 0x000000001e1c7229 */ /* 0x010fcc0000000818 */
[----:B------:R-:W-:-:S08]  /*5170*/  DMUL R22, R4, R22 ;  /* 0x0000001604167228 */ /* 0x000fd00000000000 */
[----:B--2---:R-:W-:-:S07]  /*5180*/  DFMA R20, R28, R22, R20 ;  /* 0x000000161c14722b */ /* 0x004fce0000000014 */
[----:B------:R2:W-:Y:S04]  /*5190*/  STG.E.64 desc[UR8][R18.64+0x8], R20 ;  /* 0x0000081412007986 */ /* 0x0005e8000c101b08 */
.L_x_91:
[----:B------:R-:W-:Y:S05]  /*51a0*/  BRA.U UP3, `(.L_x_89) ;  /* 0x0000000103447547 */ /* 0x000fea000b800000 */
[----:B012---:R-:W0:Y:S01]  /*51b0*/  LDC.64 R18, c[0x0][0x398] ;  /* 0x0000e600ff127b82 */ /* 0x007e220000000a00 */
        /* <DEDUP_REMOVED lines=9> */
[----:B0-----:R-:W-:-:S05]  /*5250*/  IMAD.WIDE R18, R15, 0x8, R18 ;  /* 0x000000080f127825 */ /* 0x001fca00078e0212 */
[----:B------:R-:W4:Y:S01]  /*5260*/  LDG.E.64 R14, desc[UR8][R18.64] ;  /* 0x00000008120e7981 */ /* 0x000f22000c1e1b00 */
[----:B--2---:R-:W-:-:S08]  /*5270*/  DADD R12, R12, -R10 ;  /* 0x000000000c0c7229 */ /* 0x004fd0000000080a */
[----:B-----5:R-:W-:Y:S02]  /*5280*/  DMUL R12, R4, R12 ;  /* 0x0000000c040c7228 */ /* 0x020fe40000000000 */
[----:B---3--:R-:W-:-:S08]  /*5290*/  DADD R10, R6, -R8 ;  /* 0x00000000060a7229 */ /* 0x008fd00000000808 */
[----:B----4-:R-:W-:-:S07]  /*52a0*/  DFMA R10, R10, R12, R14 ;  /* 0x0000000c0a0a722b */ /* 0x010fce000000000e */
[----:B------:R3:W-:Y:S04]  /*52b0*/  STG.E.64 desc[UR8][R18.64], R10 ;  /* 0x0000000a12007986 */ /* 0x0007e8000c101b08 */
.L_x_89:
[----:B------:R-:W-:Y:S05]  /*52c0*/  BRA.U UP0, `(.L_x_92) ;  /* 0xfffffff100887547 */ /* 0x000fea000b83ffff */
[----:B------:R-:W-:Y:S05]  /*52d0*/  BRA.U UP1, `(.L_x_93) ;  /* 0xfffffff1015c7547 */ /* 0x000fea000b83ffff */
.L_x_85:
[----:B------:R-:W-:-:S09]  /*52e0*/  UISETP.GE.AND UP0, UPT, UR7, 0x1, UPT ;  /* 0x000000010700788c */ /* 0x000fd2000bf06270 */
[----:B------:R-:W-:Y:S05]  /*52f0*/  BRA.U !UP0, `(.L_x_86) ;  /* 0x0000001d08a87547 */ /* 0x000fea000b800000 */
[----:B------:R-:W-:Y:S02]  /*5300*/  ULOP3.LUT UR11, UR7, 0x7, URZ, 0xc0, !UPT ;  /* 0x00000007070b7892 */ /* 0x000fe4000f8ec0ff */
[----:B------:R-:W-:Y:S02]  /*5310*/  UIADD3 UR10, UPT, UPT, UR7, -0x1, URZ ;  /* 0xffffffff070a7890 */ /* 0x000fe4000fffe0ff */
[----:B------:R-:W-:Y:S02]  /*5320*/  ULOP3.LUT UR13, UR7, 0x3, URZ, 0xc0, !UPT ;  /* 0x00000003070d7892 */ /* 0x000fe4000f8ec0ff */
[----:B------:R-:W-:Y:S02]  /*5330*/  ULOP3.LUT UR7, UR7, 0x7ffffff8, URZ, 0xc0, !UPT ;  /* 0x7ffffff807077892 */ /* 0x000fe4000f8ec0ff */
[----:B------:R-:W-:Y:S01]  /*5340*/  UIADD3 UR12, UPT, UPT, UR11, -0x1, URZ ;  /* 0xffffffff0b0c7890 */ /* 0x000fe2000fffe0ff */
[----:B------:R-:W-:-:S11]  /*5350*/  UMOV UR4, URZ ;  /* 0x000000ff00047c82 */ /* 0x000fd60008000000 */
.L_x_129:
[----:B--2---:R-:W2:Y:S01]  /*5360*/  LDC R0, c[0x0][0x3a8] ;  /* 0x0000ea00ff007b82 */ /* 0x004ea20000000800 */
[----:B------:R-:W-:Y:S01]  /*5370*/  UISETP.GE.U32.AND UP0, UPT, UR10, 0x7, UPT ;  /* 0x000000070a00788c */ /* 0x000fe2000bf06070 */
[----:B------:R-:W-:-:S06]  /*5380*/  UMOV UR5, URZ ;  /* 0x000000ff00057c82 */ /* 0x000fcc0008000000 */
[----:B01-3--:R-:W0:Y:S01]  /*5390*/  LDC.64 R14, c[0x0][0x398] ;  /* 0x0000e600ff0e7b82 */ /* 0x00be220000000a00 */
[----:B--2---:R-:W-:-:S04]  /*53a0*/  IMAD R7, R3, R0, UR4 ;  /* 0x0000000403077e24 */ /* 0x004fc8000f8e0200 */
[----:B------:R-:W-:-:S05]  /*53b0*/  IMAD R7, R7, R0, RZ ;  /* 0x0000000007077224 */ /* 0x000fca00078e02ff */
[----:B----45:R-:W-:-:S05]  /*53c0*/  IADD3 R5, PT, PT, R7, UR4, RZ ;  /* 0x0000000407057c10 */ /* 0x030fca000fffe0ff */
[----:B0-----:R-:W-:Y:S01]  /*53d0*/  IMAD.WIDE R14, R5, 0x8, R14 ;  /* 0x00000008050e7825 */ /* 0x001fe200078e020e */
[----:B------:R-:W-:Y:S06]  /*53e0*/  BRA.U !UP0, `(.L_x_94) ;  /* 0x0000000d08c87547 */ /* 0x000fec000b800000 */
[----:B------:R-:W0:Y:S01]  /*53f0*/  LDC.64 R12, c[0x0][0x398] ;  /* 0x0000e600ff0c7b82 */ /* 0x000e220000000a00 */
[----:B------:R-:W-:Y:S01]  /*5400*/  IMAD.MOV.U32 R8, RZ, RZ, RZ ;  /* 0x000000ffff087224 */ /* 0x000fe200078e00ff */
[----:B------:R-:W-:Y:S01]  /*5410*/  UIADD3 UR5, UPT, UPT, -UR4, URZ, URZ ;  /* 0x000000ff04057290 */ /* 0x000fe2000fffe1ff */
[----:B------:R-:W-:-:S11]  /*5420*/  IMAD.MOV.U32 R9, RZ, RZ, R7 ;  /* 0x000000ffff097224 */ /* 0x000fd600078e0007 */
.L_x_111:
[----:B0-----:R-:W-:-:S05]  /*5430*/  IMAD.WIDE R10, R9, 0x8, R12 ;  /* 0x00000008090a7825 */ /* 0x001fca00078e020c */
[----:B------:R-:W2:Y:S01]  /*5440*/  LDG.E.64 R22, desc[UR8][R10.64] ;  /* 0x000000080a167981 */ /* 0x000ea2000c1e1b00 */
[----:B------:R-:W0:Y:S01]  /*5450*/  MUFU.RCP64H R5, R17 ;  /* 0x0000001100057308 */ /* 0x000e220000001800 */
[----:B------:R-:W-:Y:S01]  /*5460*/  HFMA2 R4, -RZ, RZ, 0, 5.9604644775390625e-08 ;  /* 0x00000001ff047431 */ /* 0x000fe200000001ff */
[----:B------:R-:W-:Y:S05]  /*5470*/  BSSY.RECONVERGENT B1, `(.L_x_95) ;  /* 0x0000011000017945 */ /* 0x000fea0003800200 */
        /* <DEDUP_REMOVED lines=13> */
[----:B------:R-:W-:Y:S01]  /*5550*/  MOV R0, 0x5580 ;  /* 0x0000558000007802 */ /* 0x000fe20000000f00 */
[----:B------:R-:W-:-:S07]  /*5560*/  IMAD.MOV.U32 R21, RZ, RZ, R17 ;  /* 0x000000ffff157224 */ /* 0x000fce00078e0011 */
[----:B------:R-:W-:Y:S05]  /*5570*/  CALL.REL.NOINC `($__internal_0_$__cuda_sm20_div_rn_f64_full) ;  /* 0x0000001c00707944 */ /* 0x000fea0003c00000 */
.L_x_96:
[----:B------:R-:W-:Y:S05]  /*5580*/  BSYNC.RECONVERGENT B1 ;  /* 0x0000000000017941 */ /* 0x000fea0003800200 */
.L_x_95:
[----:B------:R-:W-:Y:S01]  /*5590*/  ISETP.NE.AND P0, PT, RZ, UR5, PT ;  /* 0x00000005ff007c0c */ /* 0x000fe2000bf05270 */
[----:B------:R0:W-:-:S12]  /*55a0*/  STG.E.64 desc[UR8][R10.64], R4 ;  /* 0x000000040a007986 */ /* 0x0001d8000c101b08 */
[----:B------:R-:W2:Y:S01]  /*55b0*/  @!P0 LDG.E.64 R18, desc[UR8][R14.64] ;  /* 0x000000080e128981 */ /* 0x000ea2000c1e1b00 */
[----:B------:R-:W-:Y:S01]  /*55c0*/  @!P0 MOV R20, 0xeb1c432d ;  /* 0xeb1c432d00148802 */ /* 0x000fe20000000f00 */
[----:B------:R-:W-:-:S06]  /*55d0*/  @!P0 IMAD.MOV.U32 R21, RZ, RZ, 0x3f1a36e2 ;  /* 0x3f1a36e2ff158424 */ /* 0x000fcc00078e00ff */
[----:B--2---:R-:W-:-:S07]  /*55e0*/  @!P0 DADD R18, R18, R20 ;  /* 0x0000000012128229 */ /* 0x004fce0000000014 */
[----:B------:R1:W-:Y:S04]  /*55f0*/  @!P0 STG.E.64 desc[UR8][R14.64], R18 ;  /* 0x000000120e008986 */ /* 0x0003e8000c101b08 */
[----:B------:R-:W2:Y:S01]  /*5600*/  LDG.E.64 R22, desc[UR8][R10.64+0x8] ;  /* 0x000008080a167981 */ /* 0x000ea2000c1e1b00 */
[----:B------:R-:W3:Y:S01]  /*5610*/  MUFU.RCP64H R21, R17 ;  /* 0x0000001100157308 */ /* 0x000ee20000001800 */
[----:B------:R-:W-:Y:S01]  /*5620*/  IMAD.MOV.U32 R20, RZ, RZ, 0x1 ;  /* 0x00000001ff147424 */ /* 0x000fe200078e00ff */
[----:B------:R-:W-:Y:S01]  /*5630*/  BSSY.RECONVERGENT B1, `(.L_x_97) ;  /* 0x0000012000017945 */ /* 0x000fe20003800200 */
[----:B------:R-:W-:-:S04]  /*5640*/  IADD3 R28, PT, PT, R8, 0x1, RZ ;  /* 0x00000001081c7810 */ /* 0x000fc80007ffe0ff */
[----:B---3--:R-:W-:-:S08]  /*5650*/  DFMA R24, R20, -R16, 1 ;  /* 0x3ff000001418742b */ /* 0x008fd00000000810 */
[----:B------:R-:W-:-:S08]  /*5660*/  DFMA R24, R24, R24, R24 ;  /* 0x000000181818722b */ /* 0x000fd00000000018 */
[----:B------:R-:W-:-:S08]  /*5670*/  DFMA R24, R20, R24, R20 ;  /* 0x000000181418722b */ /* 0x000fd00000000014 */
[----:B0-----:R-:W-:-:S08]  /*5680*/  DFMA R4, R24, -R16, 1 ;  /* 0x3ff000001804742b */ /* 0x001fd00000000810 */
        /* <DEDUP_REMOVED lines=12> */
.L_x_98:
[----:B------:R-:W-:Y:S05]  /*5750*/  BSYNC.RECONVERGENT B1 ;  /* 0x0000000000017941 */ /* 0x000fea0003800200 */
.L_x_97:
[----:B------:R-:W-:Y:S01]  /*5760*/  ISETP.NE.AND P0, PT, R28, UR4, PT ;  /* 0x000000041c007c0c */ /* 0x000fe2000bf05270 */
        /* <DEDUP_REMOVED lines=27> */
.L_x_100:
[----:B------:R-:W-:Y:S05]  /*5920*/  BSYNC.RECONVERGENT B1 ;  /* 0x0000000000017941 */ /* 0x000fea0003800200 */
.L_x_99:
        /* <DEDUP_REMOVED lines=28> */
.L_x_102:
[----:B------:R-:W-:Y:S05]  /*5af0*/  BSYNC.RECONVERGENT B1 ;  /* 0x0000000000017941 */ /* 0x000fea0003800200 */
.L_x_101:
        /* <DEDUP_REMOVED lines=28> */
.L_x_104:
[----:B------:R-:W-:Y:S05]  /*5cc0*/  BSYNC.RECONVERGENT B1 ;  /* 0x0000000000017941 */ /* 0x000fea0003800200 */
.L_x_103:
        /* <DEDUP_REMOVED lines=28> */
.L_x_106:
[----:B------:R-:W-:Y:S05]  /*5e90*/  BSYNC.RECONVERGENT B1 ;  /* 0x0000000000017941 */ /* 0x000fea0003800200 */
.L_x_105:
        /* <DEDUP_REMOVED lines=28> */
.L_x_108:
[----:B------:R-:W-:Y:S05]  /*6060*/  BSYNC.RECONVERGENT B1 ;  /* 0x0000000000017941 */ /* 0x000fea0003800200 */
.L_x_107:
        /* <DEDUP_REMOVED lines=28> */
.L_x_110:
[----:B------:R-:W-:Y:S05]  /*6230*/  BSYNC.RECONVERGENT B1 ;  /* 0x0000000000017941 */ /* 0x000fea0003800200 */
.L_x_109:
[----:B------:R-:W-:Y:S01]  /*6240*/  ISETP.NE.AND P0, PT, R28, UR4, PT ;  /* 0x000000041c007c0c */ /* 0x000fe2000bf05270 */
[----:B------:R1:W-:-:S12]  /*6250*/  STG.E.64 desc[UR8][R10.64+0x38], R4 ;  /* 0x000038040a007986 */ /* 0x0003d8000c101b08 */
[----:B------:R-:W2:Y:S01]  /*6260*/  @!P0 LDG.E.64 R18, desc[UR8][R14.64] ;  /* 0x000000080e128981 */ /* 0x000ea2000c1e1b00 */
[----:B------:R-:W-:Y:S01]  /*6270*/  @!P0 MOV R20, 0xeb1c432d ;  /* 0xeb1c432d00148802 */ /* 0x000fe20000000f00 */
[----:B------:R-:W-:Y:S01]  /*6280*/  @!P0 IMAD.MOV.U32 R21, RZ, RZ, 0x3f1a36e2 ;  /* 0x3f1a36e2ff158424 */ /* 0x000fe200078e00ff */
[----:B------:R-:W-:Y:S01]  /*6290*/  UIADD3 UR5, UPT, UPT, UR5, 0x8, URZ ;  /* 0x0000000805057890 */ /* 0x000fe2000fffe0ff */
[----:B------:R-:W-:Y:S01]  /*62a0*/  VIADD R8, R8, 0x8 ;  /* 0x0000000808087836 */ /* 0x000fe20000000000 */
[----:B------:R-:W-:-:S03]  /*62b0*/  IADD3 R9, PT, PT, R9, 0x8, RZ ;  /* 0x0000000809097810 */ /* 0x000fc60007ffe0ff */
[----:B--2---:R-:W-:-:S07]  /*62c0*/  @!P0 DADD R18, R18, R20 ;  /* 0x0000000012128229 */ /* 0x004fce0000000014 */
[----:B------:R1:W-:Y:S01]  /*62d0*/  @!P0 STG.E.64 desc[UR8][R14.64], R18 ;  /* 0x000000120e008986 */ /* 0x0003e2000c101b08 */
[----:B------:R-:W-:-:S13]  /*62e0*/  ISETP.NE.AND P0, PT, R8, UR7, PT ;  /* 0x0000000708007c0c */ /* 0x000fda000bf05270 */
[----:B-1----:R-:W-:Y:S05]  /*62f0*/  @P0 BRA `(.L_x_111) ;  /* 0xfffffff0004c0947 */ /* 0x002fea000383ffff */
[----:B------:R-:W-:-:S05]  /*6300*/  UMOV UR5, UR7 ;  /* 0x0000000700057c82 */ /* 0x000fca0008000000 */
.L_x_94:
[----:B------:R-:W-:-:S09]  /*6310*/  UISETP.NE.AND UP0, UPT, UR11, URZ, UPT ;  /* 0x000000ff0b00728c */ /* 0x000fd2000bf05270 */
[----:B------:R-:W-:Y:S05]  /*6320*/  BRA.U !UP0, `(.L_x_112) ;  /* 0x0000000d088c7547 */ /* 0x000fea000b800000 */
[----:B------:R-:W-:-:S09]  /*6330*/  UISETP.GE.U32.AND UP0, UPT, UR12, 0x3, UPT ;  /* 0x000000030c00788c */ /* 0x000fd2000bf06070 */
[----:B------:R-:W-:Y:S05]  /*6340*/  BRA.U !UP0, `(.L_x_113) ;  /* 0x0000000508ec7547 */ /* 0x000fea000b800000 */
[----:B------:R-:W0:Y:S01]  /*6350*/  LDC.64 R8, c[0x0][0x398] ;  /* 0x0000e600ff087b82 */ /* 0x000e220000000a00 */
[----:B------:R-:W-:-:S04]  /*6360*/  VIADD R5, R7, UR5 ;  /* 0x0000000507057c36 */ /* 0x000fc80008000000 */
[----:B0-----:R-:W-:-:S05]  /*6370*/  IMAD.WIDE R8, R5, 0x8, R8 ;  /* 0x0000000805087825 */ /* 0x001fca00078e0208 */
[----:B------:R-:W2:Y:S01]  /*6380*/  LDG.E.64 R22, desc[UR8][R8.64] ;  /* 0x0000000808167981 */ /* 0x000ea2000c1e1b00 */
[----:B------:R-:W0:Y:S01]  /*6390*/  MUFU.RCP64H R5, R17 ;  /* 0x0000001100057308 */ /* 0x000e220000001800 */
[----:B------:R-:W-:Y:S01]  /*63a0*/  IMAD.MOV.U32 R4, RZ, RZ, 0x1 ;  /* 0x00000001ff047424 */ /* 0x000fe200078e00ff */
        /* <DEDUP_REMOVED lines=17> */
.L_x_115:
[----:B------:R-:W-:Y:S05]  /*64c0*/  BSYNC.RECONVERGENT B1 ;  /* 0x0000000000017941 */ /* 0x000fea0003800200 */
.L_x_114:
[----:B------:R-:W-:Y:S01]  /*64d0*/  UISETP.NE.AND UP0, UPT, UR4, UR5, UPT ;  /* 0x000000050400728c */ /* 0x000fe2000bf05270 */
[----:B------:R0:W-:Y:S05]  /*64e0*/  STG.E.64 desc[UR8][R8.64], R4 ;  /* 0x0000000408007986 */ /* 0x0001ea000c101b08 */
[----:B------:R-:W-:-:S13]  /*64f0*/  PLOP3.LUT P0, PT, PT, PT, UP0, 0x80, 0x8 ;  /* 0x000000000008781c */ /* 0x000fda0003f0f008 */
[----:B------:R-:W2:Y:S01]  /*6500*/  @!P0 LDG.E.64 R10, desc[UR8][R14.64] ;  /* 0x000000080e0a8981 */ /* 0x000ea2000c1e1b00 */
[----:B------:R-:W-:Y:S01]  /*6510*/  @!UP0 UMOV UR14, 0xeb1c432d ;  /* 0xeb1c432d000e8882 */ /* 0x000fe20000000000 */
[----:B------:R-:W-:Y:S01]  /*6520*/  @!UP0 UMOV UR15, 0x3f1a36e2 ;  /* 0x3f1a36e2000f8882 */ /* 0x000fe20000000000 */
[----:B------:R-:W1:Y:S01]  /*6530*/  MUFU.RCP64H R13, R17 ;  /* 0x00000011000d7308 */ /* 0x000e620000001800 */
[----:B------:R-:W-:-:S06]  /*6540*/  IMAD.MOV.U32 R12, RZ, RZ, 0x1 ;  /* 0x00000001ff0c7424 */ /* 0x000fcc00078e00ff */
[----:B-1----:R-:W-:Y:S02]  /*6550*/  DFMA R18, R12, -R16, 1 ;  /* 0x3ff000000c12742b */ /* 0x002fe40000000810 */
[----:B--2---:R-:W-:-:S07]  /*6560*/  @!P0 DADD R10, R10, UR14 ;  /* 0x0000000e0a0a8e29 */ /* 0x004fce0008000000 */
[----:B------:R1:W-:Y:S04]  /*6570*/  @!P0 STG.E.64 desc[UR8][R14.64], R10 ;  /* 0x0000000a0e008986 */ /* 0x0003e8000c101b08 */
[----:B------:R-:W2:Y:S01]  /*6580*/  LDG.E.64 R22, desc[UR8][R8.64+0x8] ;  /* 0x0000080808167981 */ /* 0x000ea2000c1e1b00 */
[----:B------:R-:W-:Y:S01]  /*6590*/  DFMA R18, R18, R18, R18 ;  /* 0x000000121212722b */ /* 0x000fe20000000012 */
[----:B------:R-:W-:Y:S01]  /*65a0*/  UIADD3 UR6, UPT, UPT, UR5, 0x1, URZ ;  /* 0x0000000105067890 */ /* 0x000fe2000fffe0ff */
[----:B------:R-:W-:Y:S06]  /*65b0*/  BSSY.RECONVERGENT B1, `(.L_x_116) ;  /* 0x000000f000017945 */ /* 0x000fec0003800200 */
        /* <DEDUP_REMOVED lines=14> */
.L_x_117:
[----:B------:R-:W-:Y:S05]  /*66a0*/  BSYNC.RECONVERGENT B1 ;  /* 0x0000000000017941 */ /* 0x000fea0003800200 */
.L_x_116:
        /* <DEDUP_REMOVED lines=29> */
.L_x_119:
[----:B------:R-:W-:Y:S05]  /*6880*/  BSYNC.RECONVERGENT B1 ;  /* 0x0000000000017941 */ /* 0x000fea0003800200 */
.L_x_118:
        /* <DEDUP_REMOVED lines=29> */
.L_x_121:
[----:B------:R-:W-:Y:S05]  /*6a60*/  BSYNC.RECONVERGENT B1 ;  /* 0x0000000000017941 */ /* 0x000fea0003800200 */
.L_x_120:
[----:B------:R0:W-:Y:S01]  /*6a70*/  STG.E.64 desc[UR8][R8.64+0x18], R4 ;  /* 0x0000180408007986 */ /* 0x0001e2000c101b08 */
[----:B------:R-:W-:Y:S02]  /*6a80*/  UISETP.NE.AND UP0, UPT, UR4, UR6, UPT ;  /* 0x000000060400728c */ /* 0x000fe4000bf05270 */
[----:B------:R-:W-:-:S07]  /*6a90*/  UIADD3 UR5, UPT, UPT, UR5, 0x4, URZ ;  /* 0x0000000405057890 */ /* 0x000fce000fffe0ff */
[----:B------:R-:W-:Y:S05]  /*6aa0*/  BRA.U UP0, `(.L_x_113) ;  /* 0x0000000100147547 */ /* 0x000fea000b800000 */
[----:B0-----:R-:W2:Y:S01]  /*6ab0*/  LDG.E.64 R4, desc[UR8][R14.64] ;  /* 0x000000080e047981 */ /* 0x001ea2000c1e1b00 */
[----:B------:R-:W-:Y:S01]  /*6ac0*/  UMOV UR14, 0xeb1c432d ;  /* 0xeb1c432d000e7882 */ /* 0x000fe20000000000 */
[----:B------:R-:W-:Y:S02]  /*6ad0*/  UMOV UR15, 0x3f1a36e2 ;  /* 0x3f1a36e2000f7882 */ /* 0x000fe40000000000 */
[----:B--2---:R-:W-:-:S07]  /*6ae0*/  DADD R4, R4, UR14 ;  /* 0x0000000e04047e29 */ /* 0x004fce0008000000 */
[----:B------:R1:W-:Y:S04]  /*6af0*/  STG.E.64 desc[UR8][R14.64], R4 ;  /* 0x000000040e007986 */ /* 0x0003e8000c101b08 */
.L_x_113:
[----:B------:R-:W-:-:S09]  /*6b00*/  UISETP.NE.AND UP0, UPT, UR13, URZ, UPT ;  /* 0x000000ff0d00728c */ /* 0x000fd2000bf05270 */
[----:B------:R-:W-:Y:S05]  /*6b10*/  BRA.U !UP0, `(.L_x_112) ;  /* 0x0000000508907547 */ /* 0x000fea000b800000 */
[----:B------:R-:W-:-:S09]  /*6b20*/  UISETP.NE.AND UP0, UPT, UR13, 0x1, UPT ;  /* 0x000000010d00788c */ /* 0x000fd2000bf05270 */
[----:B------:R-:W-:Y:S05]  /*6b30*/  BRA.U !UP0, `(.L_x_122) ;  /* 0x0000000108fc7547 */ /* 0x000fea000b800000 */
[----:B0-----:R-:W0:Y:S01]  /*6b40*/  LDC.64 R8, c[0x0][0x398] ;  /* 0x0000e600ff087b82 */ /* 0x001e220000000a00 */
[----:B-1----:R-:W-:-:S04]  /*6b50*/  VIADD R5, R7, UR5 ;  /* 0x0000000507057c36 */ /* 0x002fc80008000000 */
[----:B0-----:R-:W-:-:S05]  /*6b60*/  IMAD.WIDE R8, R5, 0x8, R8 ;  /* 0x0000000805087825 */ /* 0x001fca00078e0208 */
[----:B------:R-:W2:Y:S01]  /*6b70*/  LDG.E.64 R22, desc[UR8][R8.64] ;  /* 0x0000000808167981 */ /* 0x000ea2000c1e1b00 */
[----:B------:R-:W0:Y:S01]  /*6b80*/  MUFU.RCP64H R5, R17 ;  /* 0x0000001100057308 */ /* 0x000e220000001800 */
[----:B------:R-:W-:Y:S01]  /*6b90*/  MOV R4, 0x1 ;  /* 0x0000000100047802 */ /* 0x000fe20000000f00 */
        /* <DEDUP_REMOVED lines=17> */
.L_x_124:
[----:B------:R-:W-:Y:S05]  /*6cb0*/  BSYNC.RECONVERGENT B1 ;  /* 0x0000000000017941 */ /* 0x000fea0003800200 */
.L_x_123:
[----:B------:R-:W-:Y:S01]  /*6cc0*/  UISETP.NE.AND UP0, UPT, UR4, UR5, UPT ;  /* 0x000000050400728c */ /* 0x000fe2000bf05270 */
[----:B------:R0:W-:Y:S05]  /*6cd0*/  STG.E.64 desc[UR8][R8.64], R4 ;  /* 0x0000000408007986 */ /* 0x0001ea000c101b08 */
[----:B------:R-:W-:-:S13]  /*6ce0*/  PLOP3.LUT P0, PT, PT, PT, UP0, 0x80, 0x8 ;  /* 0x000000000008781c */ /* 0x000fda0003f0f008 */
[----:B------:R-:W2:Y:S01]  /*6cf0*/  @!P0 LDG.E.64 R10, desc[UR8][R14.64] ;  /* 0x000000080e0a8981 */ /* 0x000ea2000c1e1b00 */
[----:B------:R-:W-:Y:S01]  /*6d00*/  @!UP0 UMOV UR14, 0xeb1c432d ;  /* 0xeb1c432d000e8882 */ /* 0x000fe20000000000 */
[----:B------:R-:W-:Y:S01]  /*6d10*/  @!UP0 UMOV UR15, 0x3f1a36e2 ;  /* 0x3f1a36e2000f8882 */ /* 0x000fe20000000000 */
[----:B------:R-:W1:Y:S01]  /*6d20*/  MUFU.RCP64H R13, R17 ;  /* 0x00000011000d7308 */ /* 0x000e620000001800 */
[----:B------:R-:W-:-:S06]  /*6d30*/  MOV R12, 0x1 ;  /* 0x00000001000c7802 */ /* 0x000fcc0000000f00 */
        /* <DEDUP_REMOVED lines=21> */
.L_x_126:
[----:B------:R-:W-:Y:S05]  /*6e90*/  BSYNC.RECONVERGENT B1 ;  /* 0x0000000000017941 */ /* 0x000fea0003800200 */
.L_x_125:
[----:B------:R2:W-:Y:S01]  /*6ea0*/  STG.E.64 desc[UR8][R8.64+0x8], R4 ;  /* 0x0000080408007986 */ /* 0x0005e2000c101b08 */
[----:B------:R-:W-:Y:S02]  /*6eb0*/  UISETP.NE.AND UP0, UPT, UR4, UR6, UPT ;  /* 0x000000060400728c */ /* 0x000fe4000bf05270 */
[----:B------:R-:W-:-:S07]  /*6ec0*/  UIADD3 UR5, UPT, UPT, UR5, 0x2, URZ ;  /* 0x0000000205057890 */ /* 0x000fce000fffe0ff */
[----:B------:R-:W-:Y:S05]  /*6ed0*/  BRA.U UP0, `(.L_x_122) ;  /* 0x0000000100147547 */ /* 0x000fea000b800000 */
[----:B--2---:R-:W2:Y:S01]  /*6ee0*/  LDG.E.64 R4, desc[UR8][R14.64] ;  /* 0x000000080e047981 */ /* 0x004ea2000c1e1b00 */
[----:B------:R-:W-:Y:S01]  /*6ef0*/  UMOV UR14, 0xeb1c432d ;  /* 0xeb1c432d000e7882 */ /* 0x000fe20000000000 */
[----:B------:R-:W-:Y:S02]  /*6f00*/  UMOV UR15, 0x3f1a36e2 ;  /* 0x3f1a36e2000f7882 */ /* 0x000fe40000000000 */
[----:B--2---:R-:W-:-:S07]  /*6f10*/  DADD R4, R4, UR14 ;  /* 0x0000000e04047e29 */ /* 0x004fce0008000000 */
[----:B------:R3:W-:Y:S04]  /*6f20*/  STG.E.64 desc[UR8][R14.64], R4 ;  /* 0x000000040e007986 */ /* 0x0007e8000c101b08 */
.L_x_122:
[----:B------:R-:W4:Y:S02]  /*6f30*/  LDCU UR6, c[0x0][0x3a8] ;  /* 0x00007500ff0677ac */ /* 0x000f240008000800 */
[----:B----4-:R-:W-:-:S09]  /*6f40*/  ULOP3.LUT UP0, URZ, UR6, 0x1, URZ, 0xc0, !UPT ;  /* 0x0000000106ff7892 */ /* 0x010fd2000f80c0ff */
[----:B------:R-:W-:Y:S05]  /*6f50*/  BRA.U !UP0, `(.L_x_112) ;  /* 0x0000000108807547 */ /* 0x000fea000b800000 */
[----:B0-2---:R-:W0:Y:S01]  /*6f60*/  LDC.64 R8, c[0x0][0x398] ;  /* 0x0000e600ff087b82 */ /* 0x005e220000000a00 */
[----:B------:R-:W-:-:S05]  /*6f70*/  IADD3 R7, PT, PT, R7, UR5, RZ ;  /* 0x0000000507077c10 */ /* 0x000fca000fffe0ff */
[----:B0-----:R-:W-:-:S05]  /*6f80*/  IMAD.WIDE R8, R7, 0x8, R8 ;  /* 0x0000000807087825 */ /* 0x001fca00078e0208 */
[----:B------:R-:W2:Y:S01]  /*6f90*/  LDG.E.64 R22, desc[UR8][R8.64] ;  /* 0x0000000808167981 */ /* 0x000ea2000c1e1b00 */
[----:B-1-3--:R-:W0:Y:S01]  /*6fa0*/  MUFU.RCP64H R5, R17 ;  /* 0x0000001100057308 */ /* 0x00ae220000001800 */
        /* <DEDUP_REMOVED lines=18> */
.L_x_128:
[----:B------:R-:W-:Y:S05]  /*70d0*/  BSYNC.RECONVERGENT B1 ;  /* 0x0000000000017941 */ /* 0x000fea0003800200 */
.L_x_127:
[----:B------:R4:W-:Y:S01]  /*70e0*/  STG.E.64 desc[UR8][R8.64], R4 ;  /* 0x0000000408007986 */ /* 0x0009e2000c101b08 */
[----:B------:R-:W-:-:S09]  /*70f0*/  UISETP.NE.AND UP0, UPT, UR4, UR5, UPT ;  /* 0x000000050400728c */ /* 0x000fd2000bf05270 */
[----:B------:R-:W-:Y:S05]  /*7100*/  BRA.U UP0, `(.L_x_112) ;  /* 0x0000000100147547 */ /* 0x000fea000b800000 */
[----:B----4-:R-:W2:Y:S01]  /*7110*/  LDG.E.64 R4, desc[UR8][R14.64] ;  /* 0x000000080e047981 */ /* 0x010ea2000c1e1b00 */
[----:B------:R-:W-:Y:S01]  /*7120*/  UMOV UR14, 0xeb1c432d ;  /* 0xeb1c432d000e7882 */ /* 0x000fe20000000000 */
[----:B------:R-:W-:Y:S02]  /*7130*/  UMOV UR15, 0x3f1a36e2 ;  /* 0x3f1a36e2000f7882 */ /* 0x000fe40000000000 */
[----:B--2---:R-:W-:-:S07]  /*7140*/  DADD R4, R4, UR14 ;  /* 0x0000000e04047e29 */ /* 0x004fce0008000000 */
[----:B------:R0:W-:Y:S04]  /*7150*/  STG.E.64 desc[UR8][R14.64], R4 ;  /* 0x000000040e007986 */ /* 0x0001e8000c101b08 */
.L_x_112:
[----:B------:R-:W5:Y:S01]  /*7160*/  LDCU UR5, c[0x0][0x3a8] ;  /* 0x00007500ff0577ac */ /* 0x000f620008000800 */
[----:B------:R-:W-:-:S04]  /*7170*/  UIADD3 UR4, UPT, UPT, UR4, 0x1, URZ ;  /* 0x0000000104047890 */ /* 0x000fc8000fffe0ff */
[----:B-----5:R-:W-:-:S09]  /*7180*/  UISETP.NE.AND UP0, UPT, UR4, UR5, UPT ;  /* 0x000000050400728c */ /* 0x020fd2000bf05270 */
[----:B------:R-:W-:Y:S05]  /*7190*/  BRA.U UP0, `(.L_x_129) ;  /* 0xffffffe100707547 */ /* 0x000fea000b83ffff */
.L_x_86:
[----:B------:R-:W0:Y:S02]  /*71a0*/  LDCU UR4, c[0x0][0x3b0] ;  /* 0x00007600ff0477ac */ /* 0x000e240008000800 */
[----:B012345:R-:W-:Y:S01]  /*71b0*/  IMAD.MOV.U32 R4, RZ, RZ, 0x1 ;  /* 0x00000001ff047424 */ /* 0x03ffe200078e00ff */
[----:B------:R-:W-:Y:S01]  /*71c0*/  FSETP.GEU.AND P1, PT, |R17|, 6.5827683646048100446e-37, PT ;  /* 0x036000001100780b */ /* 0x000fe20003f2e200 */
[----:B------:R-:W-:Y:S01]  /*71d0*/  BSSY.RECONVERGENT B1, `(.L_x_130) ;  /* 0x0000012000017945 */ /* 0x000fe20003800200 */
[----:B------:R-:W0:Y:S08]  /*71e0*/  I2F.F64 R20, UR4 ;  /* 0x0000000400147d12 */ /* 0x000e300008201c00 */
[----:B0-----:R-:W0:Y:S02]  /*71f0*/  MUFU.RCP64H R5, R21 ;  /* 0x0000001500057308 */ /* 0x001e240000001800 */
[----:B0-----:R-:W-:-:S08]  /*7200*/  DFMA R6, -R20, R4, 1 ;  /* 0x3ff000001406742b */ /* 0x001fd00000000104 */
[----:B------:R-:W-:-:S08]  /*7210*/  DFMA R6, R6, R6, R6 ;  /* 0x000000060606722b */ /* 0x000fd00000000006 */
[----:B------:R-:W-:-:S08]  /*7220*/  DFMA R6, R4, R6, R4 ;  /* 0x000000060406722b */ /* 0x000fd00000000004 */
[----:B------:R-:W-:-:S08]  /*7230*/  DFMA R4, -R20, R6, 1 ;  /* 0x3ff000001404742b */ /* 0x000fd00000000106 */
[----:B------:R-:W-:-:S08]  /*7240*/  DFMA R4, R6, R4, R6 ;  /* 0x000000040604722b */ /* 0x000fd00000000006 */
[----:B------:R-:W-:-:S08]  /*7250*/  DMUL R6, R4, R16 ;  /* 0x0000001004067228 */ /* 0x000fd00000000000 */
[----:B------:R-:W-:-:S08]  /*7260*/  DFMA R8, -R20, R6, R16 ;  /* 0x000000061408722b */ /* 0x000fd00000000110 */
        /* <DEDUP_REMOVED lines=8> */
.L_x_131:
[----:B------:R-:W-:Y:S05]  /*72f0*/  BSYNC.RECONVERGENT B1 ;  /* 0x0000000000017941 */ /* 0x000fea0003800200 */
.L_x_130:
[----:B------:R-:W0:Y:S02]  /*7300*/  LDC.64 R6, c[0x0][0x3a0] ;  /* 0x0000e800ff067b82 */ /* 0x000e240000000a00 */
[----:B0-----:R-:W-:-:S05]  /*7310*/  IMAD.WIDE R2, R3, 0x8, R6 ;  /* 0x0000000803027825 */ /* 0x001fca00078e0206 */
[----:B------:R-:W-:Y:S01]  /*7320*/  STG.E.64 desc[UR8][R2.64], R4 ;  /* 0x0000000402007986 */ /* 0x000fe2000c101b08 */
[----:B------:R-:W-:Y:S05]  /*7330*/  EXIT ;  /* 0x000000000000794d */ /* 0x000fea0003800000 */
        .weak           $__internal_0_$__cuda_sm20_div_rn_f64_full
        .type           $__internal_0_$__cuda_sm20_div_rn_f64_full,@function
        .size           $__internal_0_$__cuda_sm20_div_rn_f64_full,(.L_x_259 - $__internal_0_$__cuda_sm20_div_rn_f64_full)
$__internal_0_$__cuda_sm20_div_rn_f64_full:
[C---:B------:R-:W-:Y:S01]  /*7340*/  FSETP.GEU.AND P0, PT, |R21|.reuse, 1.469367938527859385e-39, PT ;  /* 0x001000001500780b */ /* 0x040fe20003f0e200 */
[----:B------:R-:W-:Y:S01]  /*7350*/  IMAD.MOV.U32 R32, RZ, RZ, 0x1 ;  /* 0x00000001ff207424 */ /* 0x000fe200078e00ff */
[----:B------:R-:W-:Y:S01]  /*7360*/  LOP3.LUT R18, R21, 0x800fffff, RZ, 0xc0, !PT ;  /* 0x800fffff15127812 */ /* 0x000fe200078ec0ff */
[----:B------:R-:W-:Y:S01]  /*7370*/  BSSY.RECONVERGENT B0, `(.L_x_132) ;  /* 0x0000059000007945 */ /* 0x000fe20003800200 */
[C---:B------:R-:W-:Y:S02]  /*7380*/  FSETP.GEU.AND P3, PT, |R23|.reuse, 1.469367938527859385e-39, PT ;  /* 0x001000001700780b */ /* 0x040fe40003f6e200 */
[----:B------:R-:W-:Y:S01]  /*7390*/  LOP3.LUT R19, R18, 0x3ff00000, RZ, 0xfc, !PT ;  /* 0x3ff0000012137812 */ /* 0x000fe200078efcff */
[----:B------:R-:W-:Y:S01]  /*73a0*/  IMAD.MOV.U32 R18, RZ, RZ, R20 ;  /* 0x000000ffff127224 */ /* 0x000fe200078e0014 */
[----:B------:R-:W-:Y:S02]  /*73b0*/  LOP3.LUT R2, R23, 0x7ff00000, RZ, 0xc0, !PT ;  /* 0x7ff0000017027812 */ /* 0x000fe400078ec0ff */
[----:B------:R-:W-:-:S02]  /*73c0*/  LOP3.LUT R6, R21, 0x7ff00000, RZ, 0xc0, !PT ;  /* 0x7ff0000015067812 */ /* 0x000fc400078ec0ff */
[----:B------:R-:W-:Y:S01]  /*73d0*/  MOV R4, 0x1ca00000 ;  /* 0x1ca0000000047802 */ /* 0x000fe20000000f00 */
[----:B------:R-:W-:Y:S01]  /*73e0*/  @!P0 DMUL R18, R20, 8.98846567431157953865e+307 ;  /* 0x7fe0000014128828 */ /* 0x000fe20000000000 */
[----:B------:R-:W-:-:S03]  /*73f0*/  ISETP.GE.U32.AND P2, PT, R2, R6, PT ;  /* 0x000000060200720c */ /* 0x000fc60003f46070 */
[----:B------:R-:W-:Y:S01]  /*7400*/  @!P3 LOP3.LUT R5, R21, 0x7ff00000, RZ, 0xc0, !PT ;  /* 0x7ff000001505b812 */ /* 0x000fe200078ec0ff */
[----:B------:R-:W-:Y:S01]  /*7410*/  @!P3 IMAD.MOV.U32 R30, RZ, RZ, RZ ;  /* 0x000000ffff1eb224 */ /* 0x000fe200078e00ff */
[----:B------:R-:W0:Y:S02]  /*7420*/  MUFU.RCP64H R33, R19 ;  /* 0x0000001300217308 */ /* 0x000e240000001800 */
[----:B------:R-:W-:Y:S02]  /*7430*/  @!P3 ISETP.GE.U32.AND P4, PT, R2, R5, PT ;  /* 0x000000050200b20c */ /* 0x000fe40003f86070 */
[----:B------:R-:W-:Y:S02]  /*7440*/  @!P0 LOP3.LUT R6, R19, 0x7ff00000, RZ, 0xc0, !PT ;  /* 0x7ff0000013068812 */ /* 0x000fe400078ec0ff */
[----:B------:R-:W-:-:S04]  /*7450*/  @!P3 SEL R5, R4, 0x63400000, !P4 ;  /* 0x634000000405b807 */ /* 0x000fc80006000000 */
[----:B------:R-:W-:-:S04]  /*7460*/  @!P3 LOP3.LUT R5, R5, 0x80000000, R23, 0xf8, !PT ;  /* 0x800000000505b812 */ /* 0x000fc800078ef817 */
[----:B------:R-:W-:Y:S02]  /*7470*/  @!P3 LOP3.LUT R31, R5, 0x100000, RZ, 0xfc, !PT ;  /* 0x00100000051fb812 */ /* 0x000fe400078efcff */
[----:B------:R-:W-:Y:S01]  /*7480*/  MOV R5, R2 ;  /* 0x0000000200057202 */ /* 0x000fe20000000f00 */
[----:B0-----:R-:W-:-:S08]  /*7490*/  DFMA R24, R32, -R18, 1 ;  /* 0x3ff000002018742b */ /* 0x001fd00000000812 */
[----:B------:R-:W-:-:S08]  /*74a0*/  DFMA R24, R24, R24, R24 ;  /* 0x000000181818722b */ /* 0x000fd00000000018 */
[----:B------:R-:W-:Y:S01]  /*74b0*/  DFMA R32, R32, R24, R32 ;  /* 0x000000182020722b */ /* 0x000fe20000000020 */
[----:B------:R-:W-:Y:S01]  /*74c0*/  SEL R25, R4, 0x63400000, !P2 ;  /* 0x6340000004197807 */ /* 0x000fe20005000000 */
[----:B------:R-:W-:-:S03]  /*74d0*/  IMAD.MOV.U32 R24, RZ, RZ, R22 ;  /* 0x000000ffff187224 */ /* 0x000fc600078e0016 */
[----:B------:R-:W-:-:S03]  /*74e0*/  LOP3.LUT R25, R25, 0x800fffff, R23, 0xf8, !PT ;  /* 0x800fffff19197812 */ /* 0x000fc600078ef817 */
[----:B------:R-:W-:-:S03]  /*74f0*/  DFMA R26, R32, -R18, 1 ;  /* 0x3ff00000201a742b */ /* 0x000fc60000000812 */
[----:B------:R-:W-:-:S05]  /*7500*/  @!P3 DFMA R24, R24, 2, -R30 ;  /* 0x400000001818b82b */ /* 0x000fca000000081e */
[----:B------:R-:W-:-:S05]  /*7510*/  DFMA R32, R32, R26, R32 ;  /* 0x0000001a2020722b */ /* 0x000fca0000000020 */
[----:B------:R-:W-:-:S03]  /*7520*/  @!P3 LOP3.LUT R5, R25, 0x7ff00000, RZ, 0xc0, !PT ;  /* 0x7ff000001905b812 */ /* 0x000fc600078ec0ff */
[----:B------:R-:W-:Y:S02]  /*7530*/  DMUL R30, R32, R24 ;  /* 0x00000018201e7228 */ /* 0x000fe40000000000 */
[----:B------:R-:W-:-:S05]  /*7540*/  VIADD R26, R5, 0xffffffff ;  /* 0xffffffff051a7836 */ /* 0x000fca0000000000 */
[----:B------:R-:W-:Y:S01]  /*7550*/  ISETP.GT.U32.AND P0, PT, R26, 0x7feffffe, PT ;  /* 0x7feffffe1a00780c */ /* 0x000fe20003f04070 */
[----:B------:R-:W-:Y:S01]  /*7560*/  VIADD R26, R6, 0xffffffff ;  /* 0xffffffff061a7836 */ /* 0x000fe20000000000 */
[----:B------:R-:W-:-:S04]  /*7570*/  DFMA R34, R30, -R18, R24 ;  /* 0x800000121e22722b */ /* 0x000fc80000000018 */
[----:B------:R-:W-:-:S04]  /*7580*/  ISETP.GT.U32.OR P0, PT, R26, 0x7feffffe, P0 ;  /* 0x7feffffe1a00780c */ /* 0x000fc80000704470 */
[----:B------:R-:W-:-:S09]  /*7590*/  DFMA R26, R32, R34, R30 ;  /* 0x00000022201a722b */ /* 0x000fd2000000001e */
[----:B------:R-:W-:Y:S05]  /*75a0*/  @P0 BRA `(.L_x_133) ;  /* 0x0000000000740947 */ /* 0x000fea0003800000 */
[----:B------:R-:W-:Y:S01]  /*75b0*/  LOP3.LUT R5, R21, 0x7ff00000, RZ, 0xc0, !PT ;  /* 0x7ff0000015057812 */ /* 0x000fe200078ec0ff */
[----:B------:R-:W-:-:S03]  /*75c0*/  IMAD.MOV.U32 R22, RZ, RZ, RZ ;  /* 0x000000ffff167224 */ /* 0x000fc600078e00ff */
[CC--:B------:R-:W-:Y:S02]  /*75d0*/  VIADDMNMX R6, R2.reuse, -R5.reuse, 0xb9600000, !PT ;  /* 0xb960000002067446 */ /* 0x0c0fe40007800905 */
[----:B------:R-:W-:Y:S02]  /*75e0*/  ISETP.GE.U32.AND P0, PT, R2, R5, PT ;  /* 0x000000050200720c */ /* 0x000fe40003f06070 */
[----:B------:R-:W-:Y:S02]  /*75f0*/  VIMNMX R6, PT, PT, R6, 0x46a00000, PT ;  /* 0x46a0000006067848 */ /* 0x000fe40003fe0100 */
[----:B------:R-:W-:-:S04]  /*7600*/  SEL R5, R4, 0x63400000, !P0 ;  /* 0x6340000004057807 */ /* 0x000fc80004000000 */
[----:B------:R-:W-:-:S05]  /*7610*/  IADD3 R5, PT, PT, -R5, R6, RZ ;  /* 0x0000000605057210 */ /* 0x000fca0007ffe1ff */
[----:B------:R-:W-:-:S06]  /*7620*/  VIADD R23, R5, 0x7fe00000 ;  /* 0x7fe0000005177836 */ /* 0x000fcc0000000000 */
[----:B------:R-:W-:-:S10]  /*7630*/  DMUL R30, R26, R22 ;  /* 0x000000161a1e7228 */ /* 0x000fd40000000000 */
[----:B------:R-:W-:-:S13]  /*7640*/  FSETP.GTU.AND P0, PT, |R31|, 1.469367938527859385e-39, PT ;  /* 0x001000001f00780b */ /* 0x000fda0003f0c200 */
[----:B------:R-:W-:Y:S05]  /*7650*/  @P0 BRA `(.L_x_134) ;  /* 0x0000000000a80947 */ /* 0x000fea0003800000 */
[----:B------:R-:W-:Y:S01]  /*7660*/  DFMA R18, R26, -R18, R24 ;  /* 0x800000121a12722b */ /* 0x000fe20000000018 */
[----:B------:R-:W-:-:S09]  /*7670*/  MOV R22, RZ ;  /* 0x000000ff00167202 */ /* 0x000fd20000000f00 */
[C---:B------:R-:W-:Y:S02]  /*7680*/  FSETP.NEU.AND P0, PT, R19.reuse, RZ, PT ;  /* 0x000000ff1300720b */ /* 0x040fe40003f0d000 */
[----:B------:R-:W-:-:S04]  /*7690*/  LOP3.LUT R20, R19, 0x80000000, R21, 0x48, !PT ;  /* 0x8000000013147812 */ /* 0x000fc800078e4815 */
[----:B------:R-:W-:-:S07]  /*76a0*/  LOP3.LUT R23, R20, R23, RZ, 0xfc, !PT ;  /* 0x0000001714177212 */ /* 0x000fce00078efcff */
[----:B------:R-:W-:Y:S05]  /*76b0*/  @!P0 BRA `(.L_x_134) ;  /* 0x0000000000908947 */ /* 0x000fea0003800000 */
[----:B------:R-:W-:Y:S01]  /*76c0*/  IMAD.MOV R19, RZ, RZ, -R5 ;  /* 0x000000ffff137224 */ /* 0x000fe200078e0a05 */
[----:B------:R-:W-:Y:S01]  /*76d0*/  IADD3 R5, PT, PT, -R5, -0x43300000, RZ ;  /* 0xbcd0000005057810 */ /* 0x000fe20007ffe1ff */
[----:B------:R-:W-:-:S06]  /*76e0*/  IMAD.MOV.U32 R18, RZ, RZ, RZ ;  /* 0x000000ffff127224 */ /* 0x000fcc00078e00ff */
[----:B------:R-:W-:Y:S02]  /*76f0*/  DFMA R18, R30, -R18, R26 ;  /* 0x800000121e12722b */ /* 0x000fe4000000001a */
[----:B------:R-:W-:-:S08]  /*7700*/  DMUL.RP R26, R26, R22 ;  /* 0x000000161a1a7228 */ /* 0x000fd00000008000 */
[----:B------:R-:W-:Y:S02]  /*7710*/  FSETP.NEU.AND P0, PT, |R19|, R5, PT ;  /* 0x000000051300720b */ /* 0x000fe40003f0d200 */
[----:B------:R-:W-:Y:S02]  /*7720*/  LOP3.LUT R20, R27, R20, RZ, 0x3c, !PT ;  /* 0x000000141b147212 */ /* 0x000fe400078e3cff */
[----:B------:R-:W-:Y:S02]  /*7730*/  FSEL R2, R26, R30, !P0 ;  /* 0x0000001e1a027208 */ /* 0x000fe40004000000 */
[----:B------:R-:W-:Y:S02]  /*7740*/  FSEL R5, R20, R31, !P0 ;  /* 0x0000001f14057208 */ /* 0x000fe40004000000 */
[----:B------:R-:W-:-:S03]  /*7750*/  MOV R30, R2 ;  /* 0x00000002001e7202 */ /* 0x000fc60000000f00 */
[----:B------:R-:W-:Y:S01]  /*7760*/  IMAD.MOV.U32 R31, RZ, RZ, R5 ;  /* 0x000000ffff1f7224 */ /* 0x000fe200078e0005 */
[----:B------:R-:W-:Y:S06]  /*7770*/  BRA `(.L_x_134) ;  /* 0x0000000000607947 */ /* 0x000fec0003800000 */
.L_x_133:
[----:B------:R-:W-:-:S14]  /*7780*/  DSETP.NAN.AND P0, PT, R22, R22, PT ;  /* 0x000000161600722a */ /* 0x000fdc0003f08000 */
[----:B------:R-:W-:Y:S05]  /*7790*/  @P0 BRA `(.L_x_135) ;  /* 0x00000000004c0947 */ /* 0x000fea0003800000 */
[----:B------:R-:W-:-:S14]  /*77a0*/  DSETP.NAN.AND P0, PT, R20, R20, PT ;  /* 0x000000141400722a */ /* 0x000fdc0003f08000 */
[----:B------:R-:W-:Y:S05]  /*77b0*/  @P0 BRA `(.L_x_136) ;  /* 0x0000000000340947 */ /* 0x000fea0003800000 */
[----:B------:R-:W-:Y:S01]  /*77c0*/  ISETP.NE.AND P0, PT, R5, R6, PT ;  /* 0x000000060500720c */ /* 0x000fe20003f05270 */
[----:B------:R-:W-:Y:S01]  /*77d0*/  IMAD.MOV.U32 R30, RZ, RZ, 0x0 ;  /* 0x00000000ff1e7424 */ /* 0x000fe200078e00ff */
[----:B------:R-:W-:-:S11]  /*77e0*/  MOV R31, 0xfff80000 ;  /* 0xfff80000001f7802 */ /* 0x000fd60000000f00 */
[----:B------:R-:W-:Y:S05]  /*77f0*/  @!P0 BRA `(.L_x_134) ;  /* 0x0000000000408947 */ /* 0x000fea0003800000 */
[----:B------:R-:W-:Y:S02]  /*7800*/  ISETP.NE.AND P0, PT, R5, 0x7ff00000, PT ;  /* 0x7ff000000500780c */ /* 0x000fe40003f05270 */
[----:B------:R-:W-:Y:S02]  /*7810*/  LOP3.LUT R21, R23, 0x80000000, R21, 0x48, !PT ;  /* 0x8000000017157812 */ /* 0x000fe400078e4815 */
[----:B------:R-:W-:-:S13]  /*7820*/  ISETP.EQ.OR P0, PT, R6, RZ, !P0 ;  /* 0x000000ff0600720c */ /* 0x000fda0004702670 */
[----:B------:R-:W-:Y:S01]  /*7830*/  @P0 LOP3.LUT R2, R21, 0x7ff00000, RZ, 0xfc, !PT ;  /* 0x7ff0000015020812 */ /* 0x000fe200078efcff */
[----:B------:R-:W-:Y:S01]  /*7840*/  @!P0 IMAD.MOV.U32 R30, RZ, RZ, RZ ;  /* 0x000000ffff1e8224 */ /* 0x000fe200078e00ff */
[----:B------:R-:W-:Y:S01]  /*7850*/  @!P0 MOV R31, R21 ;  /* 0x00000015001f8202 */ /* 0x000fe20000000f00 */
[----:B------:R-:W-:Y:S01]  /*7860*/  @P0 IMAD.MOV.U32 R30, RZ, RZ, RZ ;  /* 0x000000ffff1e0224 */ /* 0x000fe200078e00ff */
[----:B------:R-:W-:Y:S01]  /*7870*/  @P0 MOV R31, R2 ;  /* 0x00000002001f0202 */ /* 0x000fe20000000f00 */
[----:B------:R-:W-:Y:S06]  /*7880*/  BRA `(.L_x_134) ;  /* 0x00000000001c7947 */ /* 0x000fec0003800000 */
.L_x_136:
[----:B------:R-:W-:Y:S01]  /*7890*/  LOP3.LUT R5, R21, 0x80000, RZ, 0xfc, !PT ;  /* 0x0008000015057812 */ /* 0x000fe200078efcff */
[----:B------:R-:W-:-:S03]  /*78a0*/  IMAD.MOV.U32 R30, RZ, RZ, R20 ;  /* 0x000000ffff1e7224 */ /* 0x000fc600078e0014 */
[----:B------:R-:W-:Y:S01]  /*78b0*/  MOV R31, R5 ;  /* 0x00000005001f7202 */ /* 0x000fe20000000f00 */
[----:B------:R-:W-:Y:S06]  /*78c0*/  BRA `(.L_x_134) ;  /* 0x00000000000c7947 */ /* 0x000fec0003800000 */
.L_x_135:
[----:B------:R-:W-:Y:S01]  /*78d0*/  LOP3.LUT R5, R23, 0x80000, RZ, 0xfc, !PT ;  /* 0x0008000017057812 */ /* 0x000fe200078efcff */
[----:B------:R-:W-:-:S03]  /*78e0*/  IMAD.MOV.U32 R30, RZ, RZ, R22 ;  /* 0x000000ffff1e7224 */ /* 0x000fc600078e0016 */
[----:B------:R-:W-:-:S07]  /*78f0*/  MOV R31, R5 ;  /* 0x00000005001f7202 */ /* 0x000fce0000000f00 */
.L_x_134:
[----:B------:R-:W-:Y:S05]  /*7900*/  BSYNC.RECONVERGENT B0 ;  /* 0x0000000000007941 */ /* 0x000fea0003800200 */
.L_x_132:
[----:B------:R-:W-:Y:S02]  /*7910*/  HFMA2 R19, -RZ, RZ, 0, 0 ;  /* 0x00000000ff137431 */ /* 0x000fe400000001ff */
[----:B------:R-:W-:Y:S01]  /*7920*/  IMAD.MOV.U32 R18, RZ, RZ, R0 ;  /* 0x000000ffff127224 */ /* 0x000fe200078e0000 */
[----:B------:R-:W-:Y:S01]  /*7930*/  MOV R5, R31 ;  /* 0x0000001f00057202 */ /* 0x000fe20000000f00 */
[----:B------:R-:W-:Y:S02]  /*7940*/  IMAD.MOV.U32 R4, RZ, RZ, R30 ;  /* 0x000000ffff047224 */ /* 0x000fe400078e001e */
[----:B------:R-:W-:Y:S05]  /*7950*/  RET.REL.NODEC R18 `(_Z5mStepPKdS0_PdS1_S1_iii) ;  /* 0xffffff8412a87950 */ /* 0x000fea0003c3ffff */
.L_x_137:
[----:B------:R-:W-:-:S00]  /*7960*/  BRA `(.L_x_137) ;  /* 0xfffffffc00fc7947 */ /* 0x000fc0000383ffff */
[----:B------:R-:W-:-:S00]  /*7970*/  NOP ;  /* 0x0000000000007918 */ /* 0x000fc00000000000 */
        /* <DEDUP_REMOVED lines=8> */
.L_x_259:


//--------------------- .text._Z23computeResponsibilitiesPKdS0_S0_S0_S0_Pdiii --------------------------
	.section	.text._Z23computeResponsibilitiesPKdS0_S0_S0_S0_Pdiii,"ax",@progbits
	.align	128
        .global         _Z23computeResponsibilitiesPKdS0_S0_S0_S0_Pdiii
        .type           _Z23computeResponsibilitiesPKdS0_S0_S0_S0_Pdiii,@function
        .size           _Z23computeResponsibilitiesPKdS0_S0_S0_S0_Pdiii,(.L_x_263 - _Z23computeResponsibilitiesPKdS0_S0_S0_S0_Pdiii)
        .other          _Z23computeResponsibilitiesPKdS0_S0_S0_S0_Pdiii,@"STO_CUDA_ENTRY STV_DEFAULT"
_Z23computeResponsibilitiesPKdS0_S0_S0_S0_Pdiii:
.text._Z23computeResponsibilitiesPKdS0_S0_S0_S0_Pdiii:
[----:B------:R-:W0:Y:S01]  /*0000*/  LDC R1, c[0x0][0x37c] ;  /* 0x0000df00ff017b82 */ /* 0x000e220000000800 */
[----:B------:R-:W1:Y:S07]  /*0010*/  S2R R3, SR_TID.X ;  /* 0x0000000000037919 */ /* 0x000e6e0000002100 */
[----:B------:R-:W1:Y:S01]  /*0020*/  S2UR UR4, SR_CTAID.X ;  /* 0x00000000000479c3 */ /* 0x000e620000002500 */
[----:B------:R-:W2:Y:S01]  /*0030*/  LDCU UR5, c[0x0][0x3b8] ;  /* 0x00007700ff0577ac */ /* 0x000ea20008000800 */
[----:B0-----:R-:W-:-:S05]  /*0040*/  VIADD R1, R1, 0xfffffe00 ;  /* 0xfffffe0001017836 */ /* 0x001fca0000000000 */
[----:B------:R-:W-:Y:S01]  /*0050*/  R2UR UR17, R1 ;  /* 0x00000000011172ca */ /* 0x000fe200000e0000 */
[----:B------:R-:W1:Y:S02]  /*0060*/  LDC R0, c[0x0][0x360] ;  /* 0x0000d800ff007b82 */ /* 0x000e640000000800 */
[----:B-1----:R-:W-:-:S05]  /*0070*/  IMAD R0, R0, UR4, R3 ;  /* 0x0000000400007c24 */ /* 0x002fca000f8e0203 */
[----:B--2---:R-:W-:-:S13]  /*0080*/  ISETP.GE.AND P0, PT, R0, UR5, PT ;  /* 0x0000000500007c0c */ /* 0x004fda000bf06270 */
[----:B------:R-:W-:Y:S05]  /*0090*/  @P0 EXIT ;  /* 0x000000000000094d */ /* 0x000fea0003800000 */
[----:B------:R-:W0:Y:S01]  /*00a0*/  LDCU UR4, c[0x0][0x3b4] ;  /* 0x00007680ff0477ac */ /* 0x000e220008000800 */
[----:B------:R-:W-:Y:S01]  /*00b0*/  CS2R R6, SRZ ;  /* 0x0000000000067805 */ /* 0x000fe2000001ff00 */
[----:B------:R-:W1:Y:S01]  /*00c0*/  LDCU.64 UR14, c[0x0][0x358] ;  /* 0x00006b00ff0e77ac */ /* 0x000e620008000a00 */
[----:B0-----:R-:W-:-:S05]  /*00d0*/  IMAD.U32 R9, RZ, RZ, UR4 ;  /* 0x00000004ff097e24 */ /* 0x001fca000f8e00ff */
[----:B------:R-:W-:-:S13]  /*00e0*/  ISETP.GE.AND P0, PT, R9, 0x1, PT ;  /* 0x000000010900780c */ /* 0x000fda0003f06270 */
[----:B-1----:R-:W-:Y:S05]  /*00f0*/  @!P0 BRA `(.L_x_138) ;  /* 0x0000003000348947 */ /* 0x002fea0003800000 */
[----:B------:R-:W0:Y:S01]  /*0100*/  LDCU UR4, c[0x0][0x3b0] ;  /* 0x00007600ff0477ac */ /* 0x000e220008000800 */
[----:B------:R-:W-:Y:S01]  /*0110*/  MOV R4, 0x160 ;  /* 0x0000016000047802 */ /* 0x000fe20000000f00 */
[----:B0-----:R-:W0:Y:S01]  /*0120*/  I2F.F64 R6, UR4 ;  /* 0x0000000400067d12 */ /* 0x001e220008201c00 */
[----:B------:R-:W-:Y:S01]  /*0130*/  IMAD R2, R0, UR4, RZ ;  /* 0x0000000400027c24 */ /* 0x000fe2000f8e02ff */
[----:B------:R-:W-:-:S11]  /*0140*/  UISETP.GE.AND UP0, UPT, UR4, 0x1, UPT ;  /* 0x000000010400788c */ /* 0x000fd6000bf06270 */
[----:B0-----:R-:W-:Y:S05]  /*0150*/  CALL.REL.NOINC `($_Z23computeResponsibilitiesPKdS0_S0_S0_S0_Pdiii$__internal_accurate_pow) ;  /* 0x0000005800f07944 */ /* 0x001fea0003c00000 */
[----:B------:R-:W-:Y:S01]  /*0160*/  IMAD.MOV.U32 R4, RZ, RZ, R3 ;  /* 0x000000ffff047224 */ /* 0x000fe200078e0003 */
[----:B------:R-:W-:Y:S01]  /*0170*/  MOV R5, R6 ;  /* 0x0000000600057202 */ /* 0x000fe20000000f00 */
[----:B------:R-:W-:Y:S06]  /*0180*/  BRA.U !UP0, `(.L_x_139) ;  /* 0x0000001d08c87547 */ /* 0x000fec000b800000 */
[----:B------:R-:W0:Y:S01]  /*0190*/  LDCU UR6, c[0x0][0x3b0] ;  /* 0x00007600ff0677ac */ /* 0x000e220008000800 */
[----:B------:R-:W-:Y:S01]  /*01a0*/  VIADD R3, R1, 0x100 ;  /* 0x0000010001037836 */ /* 0x000fe20000000000 */
[----:B------:R-:W-:Y:S01]  /*01b0*/  CS2R R6, SRZ ;  /* 0x0000000000067805 */ /* 0x000fe2000001ff00 */
[----:B------:R-:W-:Y:S01]  /*01c0*/  UMOV UR4, URZ ;  /* 0x000000ff00047c82 */ /* 0x000fe20008000000 */
[----:B0-----:R-:W-:Y:S02]  /*01d0*/  ULOP3.LUT UR18, UR6, 0x7, URZ, 0xc0, !UPT ;  /* 0x0000000706127892 */ /* 0x001fe4000f8ec0ff */
[----:B------:R-:W-:Y:S02]  /*01e0*/  ULOP3.LUT UR19, UR6, 0x3, URZ, 0xc0, !UPT ;  /* 0x0000000306137892 */ /* 0x000fe4000f8ec0ff */
[----:B------:R-:W-:Y:S02]  /*01f0*/  ULOP3.LUT UR20, UR6, 0xf, URZ, 0xc0, !UPT ;  /* 0x0000000f06147892 */ /* 0x000fe4000f8ec0ff */
[----:B------:R-:W-:-:S12]  /*0200*/  ULOP3.LUT UR6, UR6, 0x7ffffff0, URZ, 0xc0, !UPT ;  /* 0x7ffffff006067892 */ /* 0x000fd8000f8ec0ff */
.L_x_160:
[----:B------:R-:W0:Y:S01]  /*0210*/  LDCU UR16, c[0x0][0x3b0] ;  /* 0x00007600ff1077ac */ /* 0x000e220008000800 */
[----:B------:R-:W-:Y:S01]  /*0220*/  UMOV UR5, URZ ;  /* 0x000000ff00057c82 */ /* 0x000fe20008000000 */
[----:B0-----:R-:W-:Y:S02]  /*0230*/  UISETP.GE.U32.AND UP0, UPT, UR16, 0x8, UPT ;  /* 0x000000081000788c */ /* 0x001fe4000bf06070 */
[----:B------:R-:W-:-:S07]  /*0240*/  UIMAD UR21, UR4, UR16, URZ ;  /* 0x00000010041572a4 */ /* 0x000fce000f8e02ff */
[----:B-1----:R-:W-:Y:S05]  /*0250*/  BRA.U !UP0, `(.L_x_140) ;  /* 0x0000000108c47547 */ /* 0x002fea000b800000 */
[----:B------:R-:W0:Y:S01]  /*0260*/  LDCU.64 UR8, c[0x0][0x388] ;  /* 0x00007100ff0877ac */ /* 0x000e220008000a00 */
[----:B------:R-:W-:Y:S02]  /*0270*/  VIADD R25, R1, 0x20 ;  /* 0x0000002001197836 */ /* 0x000fe40000000000 */
[----:B------:R-:W-:Y:S01]  /*0280*/  IMAD.MOV.U32 R24, RZ, RZ, R2 ;  /* 0x000000ffff187224 */ /* 0x000fe200078e0002 */
[----:B------:R-:W-:-:S04]  /*0290*/  ULOP3.LUT UR5, UR16, 0x7ffffff8, URZ, 0xc0, !UPT ;  /* 0x7ffffff810057892 */ /* 0x000fc8000f8ec0ff */
[----:B------:R-:W-:Y:S02]  /*02a0*/  UIADD3 UR7, UPT, UPT, -UR5, URZ, URZ ;  /* 0x000000ff05077290 */ /* 0x000fe4000fffe1ff */
[----:B0-----:R-:W-:-:S04]  /*02b0*/  UIMAD.WIDE.U32 UR8, UR21, 0x8, UR8 ;  /* 0x00000008150878a5 */ /* 0x001fc8000f8e0008 */
[----:B------:R-:W-:-:S04]  /*02c0*/  UIADD3 UR10, UP0, UPT, UR8, 0x20, URZ ;  /* 0x00000020080a7890 */ /* 0x000fc8000ff1e0ff */
[----:B------:R-:W-:Y:S02]  /*02d0*/  UIADD3.X UR8, UPT, UPT, URZ, UR9, URZ, UP0, !UPT ;  /* 0x00000009ff087290 */ /* 0x000fe400087fe4ff */
[----:B------:R-:W-:-:S04]  /*02e0*/  MOV R26, UR10 ;  /* 0x0000000a001a7c02 */ /* 0x000fc80008000f00 */
[----:B------:R-:W-:-:S07]  /*02f0*/  IMAD.U32 R27, RZ, RZ, UR8 ;  /* 0x00000008ff1b7e24 */ /* 0x000fce000f8e00ff */
.L_x_141:
[----:B------:R-:W0:Y:S01]  /*0300*/  LDC.64 R22, c[0x0][0x380] ;  /* 0x0000e000ff167b82 */ /* 0x000e220000000a00 */
[----:B------:R-:W-:Y:S02]  /*0310*/  IMAD.MOV.U32 R20, RZ, RZ, R26 ;  /* 0x000000ffff147224 */ /* 0x000fe400078e001a */
[----:B------:R-:W-:-:S05]  /*0320*/  IMAD.MOV.U32 R21, RZ, RZ, R27 ;  /* 0x000000ffff157224 */ /* 0x000fca00078e001b */
[----:B------:R-:W2:Y:S04]  /*0330*/  LDG.E.64 R8, desc[UR14][R20.64+-0x20] ;  /* 0xffffe00e14087981 */ /* 0x000ea8000c1e1b00 */
[----:B------:R-:W3:Y:S04]  /*0340*/  LDG.E.64 R10, desc[UR14][R20.64+-0x18] ;  /* 0xffffe80e140a7981 */ /* 0x000ee8000c1e1b00 */
[----:B------:R-:W4:Y:S04]  /*0350*/  LDG.E.64 R12, desc[UR14][R20.64+-0x10] ;  /* 0xfffff00e140c7981 */ /* 0x000f28000c1e1b00 */
[----:B------:R-:W5:Y:S01]  /*0360*/  LDG.E.64 R14, desc[UR14][R20.64+-0x8] ;  /* 0xfffff80e140e7981 */ /* 0x000f62000c1e1b00 */
[----:B0-----:R-:W-:-:S03]  /*0370*/  IMAD.WIDE R22, R24, 0x8, R22 ;  /* 0x0000000818167825 */ /* 0x001fc600078e0216 */
[----:B------:R-:W5:Y:S04]  /*0380*/  LDG.E.64 R28, desc[UR14][R20.64+0x8] ;  /* 0x0000080e141c7981 */ /* 0x000f68000c1e1b00 */
[----:B------:R-:W2:Y:S04]  /*0390*/  LDG.E.64 R16, desc[UR14][R22.64] ;  /* 0x0000000e16107981 */ /* 0x000ea8000c1e1b00 */
[----:B------:R-:W3:Y:S04]  /*03a0*/  LDG.E.64 R18, desc[UR14][R22.64+0x8] ;  /* 0x0000080e16127981 */ /* 0x000ee8000c1e1b00 */
[----:B------:R-:W5:Y:S04]  /*03b0*/  LDG.E.64 R26, desc[UR14][R22.64+0x28] ;  /* 0x0000280e161a7981 */ /* 0x000f68000c1e1b00 */
[----:B------:R-:W5:Y:S04]  /*03c0*/  LDG.E.64 R30, desc[UR14][R22.64+0x38] ;  /* 0x0000380e161e7981 */ /* 0x000f68000c1e1b00 */
[----:B------:R-:W5:Y:S01]  /*03d0*/  LDG.E.64 R32, desc[UR14][R20.64+0x18] ;  /* 0x0000180e14207981 */ /* 0x000f62000c1e1b00 */
[----:B--2---:R-:W-:-:S03]  /*03e0*/  DADD R16, R16, -R8 ;  /* 0x0000000010107229 */ /* 0x004fc60000000808 */
[----:B------:R-:W4:Y:S01]  /*03f0*/  LDG.E.64 R8, desc[UR14][R22.64+0x10] ;  /* 0x0000100e16087981 */ /* 0x000f22000c1e1b00 */
[----:B---3--:R-:W-:-:S03]  /*0400*/  DADD R18, R18, -R10 ;  /* 0x0000000012127229 */ /* 0x008fc6000000080a */
[----:B------:R-:W5:Y:S01]  /*0410*/  LDG.E.64 R10, desc[UR14][R22.64+0x18] ;  /* 0x0000180e160a7981 */ /* 0x000f62000c1e1b00 */
[----:B----4-:R-:W-:-:S03]  /*0420*/  DADD R8, R8, -R12 ;  /* 0x0000000008087229 */ /* 0x010fc6000000080c */
[----:B------:R-:W2:Y:S01]  /*0430*/  LDG.E.64 R12, desc[UR14][R22.64+0x20] ;  /* 0x0000200e160c7981 */ /* 0x000ea2000c1e1b00 */
[----:B-----5:R-:W-:-:S03]  /*0440*/  DADD R10, R10, -R14 ;  /* 0x000000000a0a7229 */ /* 0x020fc6000000080e */
[----:B------:R-:W2:Y:S01]  /*0450*/  LDG.E.64 R14, desc[UR14][R20.64] ;  /* 0x0000000e140e7981 */ /* 0x000ea2000c1e1b00 */
[----:B------:R-:W-:Y:S01]  /*0460*/  UIADD3 UR7, UPT, UPT, UR7, 0x8, URZ ;  /* 0x0000000807077890 */ /* 0x000fe2000fffe0ff */
[----:B--2---:R-:W-:Y:S02]  /*0470*/  DADD R12, R12, -R14 ;  /* 0x000000000c0c7229 */ /* 0x004fe4000000080e */
[----:B------:R-:W-:Y:S01]  /*0480*/  DADD R14, R26, -R28 ;  /* 0x000000001a0e7229 */ /* 0x000fe2000000081c */
[----:B------:R-:W2:Y:S04]  /*0490*/  LDG.E.64 R26, desc[UR14][R22.64+0x30] ;  /* 0x0000300e161a7981 */ /* 0x000ea8000c1e1b00 */
[----:B------:R-:W2:Y:S01]  /*04a0*/  LDG.E.64 R28, desc[UR14][R20.64+0x10] ;  /* 0x0000100e141c7981 */ /* 0x000ea2000c1e1b00 */
[----:B------:R-:W-:-:S03]  /*04b0*/  UISETP.NE.AND UP0, UPT, UR7, URZ, UPT ;  /* 0x000000ff0700728c */ /* 0x000fc6000bf05270 */
[----:B------:R0:W-:Y:S01]  /*04c0*/  STL.128 [R25+-0x20], R16 ;  /* 0xffffe01019007387 */ /* 0x0001e20000100c00 */
[----:B------:R-:W-:-:S03]  /*04d0*/  VIADD R24, R24, 0x8 ;  /* 0x0000000818187836 */ /* 0x000fc60000000000 */
[----:B------:R-:W-:Y:S04]  /*04e0*/  STL.128 [R25+-0x10], R8 ;  /* 0xfffff00819007387 */ /* 0x000fe80000100c00 */
[----:B------:R-:W-:Y:S01]  /*04f0*/  STL.128 [R25], R12 ;  /* 0x0000000c19007387 */ /* 0x000fe20000100c00 */
[----:B0-----:R-:W-:Y:S02]  /*0500*/  DADD R18, R30, -R32 ;  /* 0x000000001e127229 */ /* 0x001fe40000000820 */
[----:B--2---:R-:W-:Y:S01]  /*0510*/  DADD R16, R26, -R28 ;  /* 0x000000001a107229 */ /* 0x004fe2000000081c */
[----:B------:R-:W-:-:S04]  /*0520*/  IADD3 R26, P0, PT, R20, 0x40, RZ ;  /* 0x00000040141a7810 */ /* 0x000fc80007f1e0ff */
[----:B------:R-:W-:Y:S02]  /*0530*/  IADD3.X R27, PT, PT, RZ, R21, RZ, P0, !PT ;  /* 0x00000015ff1b7210 */ /* 0x000fe400007fe4ff */
[----:B------:R0:W-:Y:S02]  /*0540*/  STL.128 [R25+0x10], R16 ;  /* 0x0000101019007387 */ /* 0x0001e40000100c00 */
[----:B0-----:R-:W-:Y:S01]  /*0550*/  VIADD R25, R25, 0x40 ;  /* 0x0000004019197836 */ /* 0x001fe20000000000 */
[----:B------:R-:W-:Y:S06]  /*0560*/  BRA.U UP0, `(.L_x_141) ;  /* 0xfffffffd00647547 */ /* 0x000fec000b83ffff */
.L_x_140:
[----:B------:R-:W-:-:S09]  /*0570*/  UISETP.NE.AND UP0, UPT, UR18, URZ, UPT ;  /* 0x000000ff1200728c */ /* 0x000fd2000bf05270 */
[----:B------:R-:W-:Y:S05]  /*0580*/  BRA.U !UP0, `(.L_x_142) ;  /* 0x0000000508447547 */ /* 0x000fea000b800000 */
[----:B------:R-:W-:Y:S02]  /*0590*/  UIADD3 UR7, UPT, UPT, UR18, -0x1, URZ ;  /* 0xffffffff12077890 */ /* 0x000fe4000fffe0ff */
[----:B------:R-:W-:Y:S02]  /*05a0*/  UISETP.NE.AND UP1, UPT, UR19, URZ, UPT ;  /* 0x000000ff1300728c */ /* 0x000fe4000bf25270 */
[----:B------:R-:W-:-:S09]  /*05b0*/  UISETP.GE.U32.AND UP0, UPT, UR7, 0x3, UPT ;  /* 0x000000030700788c */ /* 0x000fd2000bf06070 */
[----:B------:R-:W-:Y:S05]  /*05c0*/  BRA.U !UP0, `(.L_x_143) ;  /* 0x0000000108807547 */ /* 0x000fea000b800000 */
[----:B------:R-:W0:Y:S01]  /*05d0*/  LDCU.64 UR12, c[0x0][0x388] ;  /* 0x00007100ff0c77ac */ /* 0x000e220008000a00 */
[----:B------:R-:W-:Y:S01]  /*05e0*/  VIADD R9, R2, UR5 ;  /* 0x0000000502097c36 */ /* 0x000fe20008000000 */
[----:B------:R-:W1:Y:S01]  /*05f0*/  LDCU.128 UR24, c[0x0][0x380] ;  /* 0x00007000ff1877ac */ /* 0x000e620008000c00 */
[----:B------:R-:W-:Y:S02]  /*0600*/  UIADD3 UR7, UP0, UPT, UR21, UR5, URZ ;  /* 0x0000000515077290 */ /* 0x000fe4000ff1e0ff */
[----:B------:R-:W-:Y:S02]  /*0610*/  UIADD3 UR8, UPT, UPT, UR21, UR5, URZ ;  /* 0x0000000515087290 */ /* 0x000fe4000fffe0ff */
[----:B------:R-:W-:Y:S02]  /*0620*/  UIADD3.X UR10, UPT, UPT, URZ, URZ, URZ, UP0, !UPT ;  /* 0x000000ffff0a7290 */ /* 0x000fe400087fe4ff */
[----:B0-----:R-:W-:Y:S02]  /*0630*/  ULEA UR11, UP0, UR7, UR12, 0x3 ;  /* 0x0000000c070b7291 */ /* 0x001fe4000f8018ff */
[----:B-1----:R-:W-:Y:S01]  /*0640*/  UIMAD.WIDE.U32 UR8, UR8, 0x8, UR26 ;  /* 0x00000008080878a5 */ /* 0x002fe2000f8e001a */
[----:B------:R-:W-:Y:S01]  /*0650*/  MOV R17, UR25 ;  /* 0x0000001900117c02 */ /* 0x000fe20008000f00 */
[----:B------:R-:W-:Y:S01]  /*0660*/  ULEA.HI.X UR10, UR7, UR13, UR10, 0x3, UP0 ;  /* 0x0000000d070a7291 */ /* 0x000fe200080f1c0a */
[----:B------:R-:W-:Y:S01]  /*0670*/  IMAD.U32 R16, RZ, RZ, UR24 ;  /* 0x00000018ff107e24 */ /* 0x000fe2000f8e00ff */
[----:B------:R-:W-:-:S02]  /*0680*/  MOV R18, UR11 ;  /* 0x0000000b00127c02 */ /* 0x000fc40008000f00 */
[----:B------:R-:W-:Y:S02]  /*0690*/  IMAD.U32 R28, RZ, RZ, UR8 ;  /* 0x00000008ff1c7e24 */ /* 0x000fe4000f8e00ff */
[----:B------:R-:W-:Y:S02]  /*06a0*/  IMAD.U32 R29, RZ, RZ, UR9 ;  /* 0x00000009ff1d7e24 */ /* 0x000fe4000f8e00ff */
[----:B------:R-:W-:-:S03]  /*06b0*/  IMAD.WIDE R16, R9, 0x8, R16 ;  /* 0x0000000809107825 */ /* 0x000fc600078e0210 */
[----:B------:R-:W2:Y:S01]  /*06c0*/  LDG.E.64 R10, desc[UR14][R28.64] ;  /* 0x0000000e1c0a7981 */ /* 0x000ea2000c1e1b00 */
[----:B------:R-:W-:-:S03]  /*06d0*/  IMAD.U32 R19, RZ, RZ, UR10 ;  /* 0x0000000aff137e24 */ /* 0x000fc6000f8e00ff */
[----:B------:R-:W2:Y:S04]  /*06e0*/  LDG.E.64 R8, desc[UR14][R16.64] ;  /* 0x0000000e10087981 */ /* 0x000ea8000c1e1b00 */
[----:B------:R-:W3:Y:S04]  /*06f0*/  LDG.E.64 R12, desc[UR14][R16.64+0x8] ;  /* 0x0000080e100c7981 */ /* 0x000ee8000c1e1b00 */
[----:B------:R-:W3:Y:S04]  /*0700*/  LDG.E.64 R14, desc[UR14][R18.64+0x8] ;  /* 0x0000080e120e7981 */ /* 0x000ee8000c1e1b00 */
[----:B------:R-:W4:Y:S04]  /*0710*/  LDG.E.64 R20, desc[UR14][R16.64+0x10] ;  /* 0x0000100e10147981 */ /* 0x000f28000c1e1b00 */
[----:B------:R-:W5:Y:S04]  /*0720*/  LDG.E.64 R24, desc[UR14][R16.64+0x18] ;  /* 0x0000180e10187981 */ /* 0x000f68000c1e1b00 */
[----:B------:R-:W4:Y:S04]  /*0730*/  LDG.E.64 R22, desc[UR14][R18.64+0x10] ;  /* 0x0000100e12167981 */ /* 0x000f28000c1e1b00 */
[----:B------:R-:W5:Y:S01]  /*0740*/  LDG.E.64 R26, desc[UR14][R18.64+0x18] ;  /* 0x0000180e121a7981 */ /* 0x000f62000c1e1b00 */
[----:B------:R-:W-:-:S02]  /*0750*/  ULEA UR7, UR5, UR17, 0x3 ;  /* 0x0000001105077291 */ /* 0x000fc4000f8e18ff */
[----:B------:R-:W-:Y:S01]  /*0760*/  UIADD3 UR5, UPT, UPT, UR5, 0x4, URZ ;  /* 0x0000000405057890 */ /* 0x000fe2000fffe0ff */
[----:B--2---:R-:W-:Y:S02]  /*0770*/  DADD R8, R8, -R10 ;  /* 0x0000000008087229 */ /* 0x004fe4000000080a */
[----:B---3--:R-:W-:Y:S02]  /*0780*/  DADD R10, R12, -R14 ;  /* 0x000000000c0a7229 */ /* 0x008fe4000000080e */
[----:B----4-:R-:W-:Y:S02]  /*0790*/  DADD R12, R20, -R22 ;  /* 0x00000000140c7229 */ /* 0x010fe40000000816 */
[----:B-----5:R-:W-:-:S03]  /*07a0*/  DADD R14, R24, -R26 ;  /* 0x00000000180e7229 */ /* 0x020fc6000000081a */
[----:B------:R0:W-:Y:S04]  /*07b0*/  STL.128 [UR7], R8 ;  /* 0x00000008ff007987 */ /* 0x0001e80008100c07 */
[----:B------:R0:W-:Y:S04]  /*07c0*/  STL.128 [UR7+0x10], R12 ;  /* 0x0000100cff007987 */ /* 0x0001e80008100c07 */
.L_x_143:
[----:B------:R-:W-:Y:S05]  /*07d0*/  BRA.U !UP1, `(.L_x_142) ;  /* 0x0000000109b07547 */ /* 0x000fea000b800000 */
[----:B------:R-:W-:Y:S02]  /*07e0*/  UISETP.NE.AND UP0, UPT, UR19, 0x1, UPT ;  /* 0x000000011300788c */ /* 0x000fe4000bf05270 */
[----:B------:R-:W-:-:S04]  /*07f0*/  ULOP3.LUT UR7, UR16, 0x1, URZ, 0xc0, !UPT ;  /* 0x0000000110077892 */ /* 0x000fc8000f8ec0ff */
[----:B------:R-:W-:Y:S01]  /*0800*/  UISETP.NE.U32.AND UP1, UPT, UR7, 0x1, UPT ;  /* 0x000000010700788c */ /* 0x000fe2000bf25070 */
[----:B------:R-:W-:-:S04]  /*0810*/  PLOP3.LUT P0, PT, PT, PT, UP0, 0x80, 0x8 ;  /* 0x000000000008781c */ /* 0x000fc80003f0f008 */
[----:B------:R-:W1:Y:S01]  /*0820*/  @UP0 LDCU.64 UR12, c[0x0][0x388] ;  /* 0x00007100ff0c07ac */ /* 0x000e620008000a00 */
[----:B------:R-:W-:Y:S01]  /*0830*/  PLOP3.LUT P1, PT, PT, PT, UP1, 0x80, 0x8 ;  /* 0x000000000008781c */ /* 0x000fe20003f2f018 */
[----:B------:R-:W2:Y:S04]  /*0840*/  @UP0 LDCU.128 UR28, c[0x0][0x380] ;  /* 0x00007000ff1c07ac */ /* 0x000ea80008000c00 */
[----:B------:R-:W3:Y:S03]  /*0850*/  @!UP1 LDCU.128 UR24, c[0x0][0x380] ;  /* 0x00007000ff1897ac */ /* 0x000ee60008000c00 */
[----:B0-----:R-:W-:Y:S01]  /*0860*/  @P0 VIADD R11, R2, UR5 ;  /* 0x00000005020b0c36 */ /* 0x001fe20008000000 */
[----:B------:R-:W-:-:S02]  /*0870*/  @UP0 UIADD3 UR8, UP2, UPT, UR21, UR5, URZ ;  /* 0x0000000515080290 */ /* 0x000fc4000ff5e0ff */
[----:B------:R-:W-:Y:S02]  /*0880*/  @UP0 UIADD3 UR10, UPT, UPT, UR21, UR5, URZ ;  /* 0x00000005150a0290 */ /* 0x000fe4000fffe0ff */
[----:B------:R-:W-:Y:S02]  /*0890*/  @UP0 UIADD3.X UR9, UPT, UPT, URZ, URZ, URZ, UP2, !UPT ;  /* 0x000000ffff090290 */ /* 0x000fe400097fe4ff */
[----:B------:R-:W-:Y:S02]  /*08a0*/  @UP0 ULEA UR7, UR5, UR17, 0x3 ;  /* 0x0000001105070291 */ /* 0x000fe4000f8e18ff */
[----:B-1----:R-:W-:Y:S02]  /*08b0*/  @UP0 ULEA UR12, UP2, UR8, UR12, 0x3 ;  /* 0x0000000c080c0291 */ /* 0x002fe4000f8418ff */
[----:B------:R-:W-:Y:S01]  /*08c0*/  @UP0 UIADD3 UR5, UPT, UPT, UR5, 0x2, URZ ;  /* 0x0000000205050890 */ /* 0x000fe2000fffe0ff */
[----:B--2---:R-:W-:Y:S01]  /*08d0*/  MOV R17, UR29 ;  /* 0x0000001d00117c02 */ /* 0x004fe20008000f00 */
[----:B------:R-:W-:Y:S01]  /*08e0*/  @UP0 ULEA.HI.X UR13, UR8, UR13, UR9, 0x3, UP2 ;  /* 0x0000000d080d0291 */ /* 0x000fe200090f1c09 */
[----:B------:R-:W-:Y:S01]  /*08f0*/  IMAD.U32 R16, RZ, RZ, UR28 ;  /* 0x0000001cff107e24 */ /* 0x000fe2000f8e00ff */
[----:B------:R-:W-:Y:S01]  /*0900*/  @!UP1 UIADD3 UR8, UPT, UPT, UR21, UR5, URZ ;  /* 0x0000000515089290 */ /* 0x000fe2000fffe0ff */
[----:B---3--:R-:W-:Y:S01]  /*0910*/  IMAD.U32 R12, RZ, RZ, UR24 ;  /* 0x00000018ff0c7e24 */ /* 0x008fe2000f8e00ff */
[----:B------:R-:W-:Y:S01]  /*0920*/  @UP0 UIMAD.WIDE.U32 UR10, UR10, 0x8, UR30 ;  /* 0x000000080a0a08a5 */ /* 0x000fe2000f8e001e */
[----:B------:R-:W-:Y:S01]  /*0930*/  IMAD.U32 R13, RZ, RZ, UR25 ;  /* 0x00000019ff0d7e24 */ /* 0x000fe2000f8e00ff */
[----:B------:R-:W-:Y:S01]  /*0940*/  @!UP1 UIMAD.WIDE.U32 UR8, UR8, 0x8, UR26 ;  /* 0x00000008080898a5 */ /* 0x000fe2000f8e001a */
[----:B------:R-:W-:-:S02]  /*0950*/  @!P1 VIADD R9, R2, UR5 ;  /* 0x0000000502099c36 */ /* 0x000fc40008000000 */
[----:B------:R-:W-:Y:S01]  /*0960*/  @P0 IMAD.WIDE R16, R11, 0x8, R16 ;  /* 0x000000080b100825 */ /* 0x000fe200078e0210 */
[----:B------:R-:W-:-:S03]  /*0970*/  MOV R24, UR10 ;  /* 0x0000000a00187c02 */ /* 0x000fc60008000f00 */
[----:B------:R-:W-:Y:S02]  /*0980*/  IMAD.U32 R25, RZ, RZ, UR11 ;  /* 0x0000000bff197e24 */ /* 0x000fe4000f8e00ff */
[----:B------:R-:W-:Y:S02]  /*0990*/  IMAD.U32 R20, RZ, RZ, UR12 ;  /* 0x0000000cff147e24 */ /* 0x000fe4000f8e00ff */
[----:B------:R-:W-:Y:S01]  /*09a0*/  IMAD.U32 R21, RZ, RZ, UR13 ;  /* 0x0000000dff157e24 */ /* 0x000fe2000f8e00ff */
[----:B------:R-:W-:Y:S01]  /*09b0*/  MOV R22, UR8 ;  /* 0x0000000800167c02 */ /* 0x000fe20008000f00 */
[----:B------:R-:W-:Y:S01]  /*09c0*/  @!P1 IMAD.WIDE R12, R9, 0x8, R12 ;  /* 0x00000008090c9825 */ /* 0x000fe200078e020c */
[----:B------:R-:W2:Y:S03]  /*09d0*/  @P0 LDG.E.64 R10, desc[UR14][R24.64] ;  /* 0x0000000e180a0981 */ /* 0x000ea6000c1e1b00 */
[----:B------:R-:W-:Y:S01]  /*09e0*/  IMAD.U32 R23, RZ, RZ, UR9 ;  /* 0x00000009ff177e24 */ /* 0x000fe2000f8e00ff */
[----:B------:R-:W2:Y:S04]  /*09f0*/  @P0 LDG.E.64 R8, desc[UR14][R16.64] ;  /* 0x0000000e10080981 */ /* 0x000ea8000c1e1b00 */
[----:B------:R-:W3:Y:S04]  /*0a00*/  @P0 LDG.E.64 R18, desc[UR14][R16.64+0x8] ;  /* 0x0000080e10120981 */ /* 0x000ee8000c1e1b00 */
[----:B------:R-:W3:Y:S04]  /*0a10*/  @P0 LDG.E.64 R20, desc[UR14][R20.64+0x8] ;  /* 0x0000080e14140981 */ /* 0x000ee8000c1e1b00 */
[----:B------:R-:W4:Y:S04]  /*0a20*/  @!P1 LDG.E.64 R12, desc[UR14][R12.64] ;  /* 0x0000000e0c0c9981 */ /* 0x000f28000c1e1b00 */
[----:B------:R-:W4:Y:S01]  /*0a30*/  @!P1 LDG.E.64 R14, desc[UR14][R22.64] ;  /* 0x0000000e160e9981 */ /* 0x000f22000c1e1b00 */
[----:B------:R-:W-:Y:S01]  /*0a40*/  @!UP1 ULEA UR5, UR5, UR17, 0x3 ;  /* 0x0000001105059291 */ /* 0x000fe2000f8e18ff */
[----:B--2---:R-:W-:-:S02]  /*0a50*/  @P0 DADD R8, R8, -R10 ;  /* 0x0000000008080229 */ /* 0x004fc4000000080a */
[----:B---3--:R-:W-:Y:S02]  /*0a60*/  @P0 DADD R10, R18, -R20 ;  /* 0x00000000120a0229 */ /* 0x008fe40000000814 */
[----:B----4-:R-:W-:-:S05]  /*0a70*/  @!P1 DADD R14, R12, -R14 ;  /* 0x000000000c0e9229 */ /* 0x010fca000000080e */
[----:B------:R1:W-:Y:S04]  /*0a80*/  @P0 STL.128 [UR7], R8 ;  /* 0x00000008ff000987 */ /* 0x0003e80008100c07 */
[----:B------:R1:W-:Y:S02]  /*0a90*/  @!P1 STL.64 [UR5], R14 ;  /* 0x0000000eff009987 */ /* 0x0003e40008100a05 */
.L_x_142:
[----:B01----:R-:W-:-:S07]  /*0aa0*/  IMAD.MOV.U32 R10, RZ, RZ, RZ ;  /* 0x000000ffff0a7224 */ /* 0x003fce00078e00ff */
.L_x_149:
[----:B------:R-:W0:Y:S01]  /*0ab0*/  LDCU UR7, c[0x0][0x3b0] ;  /* 0x00007600ff0777ac */ /* 0x000e220008000800 */
[----:B------:R-:W-:Y:S01]  /*0ac0*/  VIADD R8, R10, UR21 ;  /* 0x000000150a087c36 */ /* 0x000fe20008000000 */
[----:B------:R-:W-:Y:S02]  /*0ad0*/  MOV R9, RZ ;  /* 0x000000ff00097202 */ /* 0x000fe40000000f00 */
[----:B------:R-:W-:Y:S01]  /*0ae0*/  CS2R R22, SRZ ;  /* 0x0000000000167805 */ /* 0x000fe2000001ff00 */
[----:B0-----:R-:W-:-:S09]  /*0af0*/  UISETP.GE.U32.AND UP1, UPT, UR7, 0x10, UPT ;  /* 0x000000100700788c */ /* 0x001fd2000bf26070 */
[----:B------:R-:W-:Y:S05]  /*0b00*/  BRA.U !UP1, `(.L_x_144) ;  /* 0x0000000109c87547 */ /* 0x000fea000b800000 */
[----:B------:R-:W-:Y:S01]  /*0b10*/  IMAD.MOV.U32 R9, RZ, RZ, RZ ;  /* 0x000000ffff097224 */ /* 0x000fe200078e00ff */
[----:B------:R-:W-:-:S07]  /*0b20*/  CS2R R22, SRZ ;  /* 0x0000000000167805 */ /* 0x000fce000001ff00 */
.L_x_145:
[----:B------:R-:W0:Y:S01]  /*0b30*/  LDC.64 R20, c[0x0][0x390] ;  /* 0x0000e400ff147b82 */ /* 0x000e220000000a00 */
[----:B------:R-:W-:Y:S01]  /*0b40*/  IMAD R13, R8, UR7, R9 ;  /* 0x00000007080d7c24 */ /* 0x000fe2000f8e0209 */
[----:B------:R-:W-:-:S05]  /*0b50*/  LEA R11, R9, UR17, 0x3 ;  /* 0x00000011090b7c11 */ /* 0x000fca000f8e18ff */
[----:B------:R-:W2:Y:S01]  /*0b60*/  LDL.128 R16, [R11] ;  /* 0x000000000b107983 */ /* 0x000ea20000100c00 */
[----:B0-----:R-:W-:-:S05]  /*0b70*/  IMAD.WIDE R20, R13, 0x8, R20 ;  /* 0x000000080d147825 */ /* 0x001fca00078e0214 */
[----:B------:R-:W2:Y:S04]  /*0b80*/  LDG.E.64 R12, desc[UR14][R20.64] ;  /* 0x0000000e140c7981 */ /* 0x000ea8000c1e1b00 */
[----:B------:R-:W3:Y:S04]  /*0b90*/  LDG.E.64 R24, desc[UR14][R20.64+0x8] ;  /* 0x0000080e14187981 */ /* 0x000ee8000c1e1b00 */
[----:B------:R-:W4:Y:S01]  /*0ba0*/  LDG.E.64 R26, desc[UR14][R20.64+0x18] ;  /* 0x0000180e141a7981 */ /* 0x000f22000c1e1b00 */
[----:B--2---:R-:W-:-:S03]  /*0bb0*/  DFMA R16, R12, R16, R22 ;  /* 0x000000100c10722b */ /* 0x004fc60000000016 */
[----:B------:R-:W2:Y:S04]  /*0bc0*/  LDL.128 R12, [R11+0x10] ;  /* 0x000010000b0c7983 */ /* 0x000ea80000100c00 */
[----:B------:R-:W2:Y:S01]  /*0bd0*/  LDG.E.64 R22, desc[UR14][R20.64+0x10] ;  /* 0x0000100e14167981 */ /* 0x000ea2000c1e1b00 */
[----:B---3--:R-:W-:-:S03]  /*0be0*/  DFMA R16, R18, R24, R16 ;  /* 0x000000181210722b */ /* 0x008fc60000000010 */
[----:B------:R-:W3:Y:S05]  /*0bf0*/  LDG.E.64 R24, desc[UR14][R20.64+0x30] ;  /* 0x0000300e14187981 */ /* 0x000eea000c1e1b00 */
[----:B--2---:R-:W-:Y:S02]  /*0c00*/  DFMA R12, R22, R12, R16 ;  /* 0x0000000c160c722b */ /* 0x004fe40000000010 */
[----:B------:R-:W2:Y:S04]  /*0c10*/  LDL.128 R16, [R11+0x20] ;  /* 0x000020000b107983 */ /* 0x000ea80000100c00 */
[----:B------:R-:W2:Y:S02]  /*0c20*/  LDG.E.64 R22, desc[UR14][R20.64+0x20] ;  /* 0x0000200e14167981 */ /* 0x000ea4000c1e1b00 */
[----:B----4-:R-:W-:-:S02]  /*0c30*/  DFMA R28, R14, R26, R12 ;  /* 0x0000001a0e1c722b */ /* 0x010fc4000000000c */
[----:B------:R-:W4:Y:S04]  /*0c40*/  LDG.E.64 R26, desc[UR14][R20.64+0x28] ;  /* 0x0000280e141a7981 */ /* 0x000f28000c1e1b00 */
[----:B------:R-:W3:Y:S02]  /*0c50*/  LDL.128 R12, [R11+0x30] ;  /* 0x000030000b0c7983 */ /* 0x000ee40000100c00 */
[----:B--2---:R-:W-:Y:S02]  /*0c60*/  DFMA R16, R22, R16, R28 ;  /* 0x000000101610722b */ /* 0x004fe4000000001c */
[----:B------:R-:W2:Y:S06]  /*0c70*/  LDG.E.64 R22, desc[UR14][R20.64+0x38] ;  /* 0x0000380e14167981 */ /* 0x000eac000c1e1b00 */
[----:B----4-:R-:W-:Y:S01]  /*0c80*/  DFMA R16, R18, R26, R16 ;  /* 0x0000001a1210722b */ /* 0x010fe20000000010 */
[----:B------:R-:W4:Y:S07]  /*0c90*/  LDG.E.64 R26, desc[UR14][R20.64+0x40] ;  /* 0x0000400e141a7981 */ /* 0x000f2e000c1e1b00 */
[----:B---3--:R-:W-:-:S02]  /*0ca0*/  DFMA R12, R24, R12, R16 ;  /* 0x0000000c180c722b */ /* 0x008fc40000000010 */
[----:B------:R-:W4:Y:S04]  /*0cb0*/  LDL.128 R16, [R11+0x40] ;  /* 0x000040000b107983 */ /* 0x000f280000100c00 */
[----:B------:R-:W3:Y:S02]  /*0cc0*/  LDG.E.64 R24, desc[UR14][R20.64+0x48] ;  /* 0x0000480e14187981 */ /* 0x000ee4000c1e1b00 */
[----:B--2---:R-:W-:Y:S02]  /*0cd0*/  DFMA R12, R14, R22, R12 ;  /* 0x000000160e0c722b */ /* 0x004fe4000000000c */
[----:B------:R-:W2:Y:S06]  /*0ce0*/  LDG.E.64 R22, desc[UR14][R20.64+0x50] ;  /* 0x0000500e14167981 */ /* 0x000eac000c1e1b00 */
[----:B----4-:R-:W-:-:S02]  /*0cf0*/  DFMA R16, R26, R16, R12 ;  /* 0x000000101a10722b */ /* 0x010fc4000000000c */
[----:B------:R-:W2:Y:S04]  /*0d00*/  LDL.128 R12, [R11+0x50] ;  /* 0x000050000b0c7983 */ /* 0x000ea80000100c00 */
[----:B------:R-:W4:Y:S02]  /*0d10*/  LDG.E.64 R26, desc[UR14][R20.64+0x58] ;  /* 0x0000580e141a7981 */ /* 0x000f24000c1e1b00 */
[----:B---3--:R-:W-:Y:S02]  /*0d20*/  DFMA R28, R18, R24, R16 ;  /* 0x00000018121c722b */ /* 0x008fe40000000010 */
[----:B------:R-:W3:Y:S04]  /*0d30*/  LDG.E.64 R24, desc[UR14][R20.64+0x60] ;  /* 0x0000600e14187981 */ /* 0x000ee8000c1e1b00 */
[----:B------:R-:W3:Y:S02]  /*0d40*/  LDL.128 R16, [R11+0x60] ;  /* 0x000060000b107983 */ /* 0x000ee40000100c00 */
[----:B--2---:R-:W-:-:S02]  /*0d50*/  DFMA R12, R22, R12, R28 ;  /* 0x0000000c160c722b */ /* 0x004fc4000000001c */
[----:B------:R-:W2:Y:S06]  /*0d60*/  LDG.E.64 R22, desc[UR14][R20.64+0x68] ;  /* 0x0000680e14167981 */ /* 0x000eac000c1e1b00 */
[----:B----4-:R-:W-:Y:S01]  /*0d70*/  DFMA R12, R14, R26, R12 ;  /* 0x0000001a0e0c722b */ /* 0x010fe2000000000c */
[----:B------:R-:W4:Y:S07]  /*0d80*/  LDG.E.64 R26, desc[UR14][R20.64+0x78] ;  /* 0x0000780e141a7981 */ /* 0x000f2e000c1e1b00 */
[----:B---3--:R-:W-:-:S02]  /*0d90*/  DFMA R16, R24, R16, R12 ;  /* 0x000000101810722b */ /* 0x008fc4000000000c */
[----:B------:R-:W3:Y:S04]  /*0da0*/  LDL.128 R12, [R11+0x70] ;  /* 0x000070000b0c7983 */ /* 0x000ee80000100c00 */
[----:B------:R-:W3:Y:S01]  /*0db0*/  LDG.E.64 R24, desc[UR14][R20.64+0x70] ;  /* 0x0000700e14187981 */ /* 0x000ee2000c1e1b00 */
[----:B------:R-:W-:-:S05]  /*0dc0*/  VIADD R9, R9, 0x10 ;  /* 0x0000001009097836 */ /* 0x000fca0000000000 */
[----:B------:R-:W-:Y:S01]  /*0dd0*/  ISETP.NE.AND P0, PT, R9, UR6, PT ;  /* 0x0000000609007c0c */ /* 0x000fe2000bf05270 */
[----:B--2---:R-:W-:-:S08]  /*0de0*/  DFMA R16, R18, R22, R16 ;  /* 0x000000161210722b */ /* 0x004fd00000000010 */
[----:B---3--:R-:W-:-:S08]  /*0df0*/  DFMA R12, R24, R12, R16 ;  /* 0x0000000c180c722b */ /* 0x008fd00000000010 */
[----:B----4-:R-:W-:Y:S01]  /*0e00*/  DFMA R22, R14, R26, R12 ;  /* 0x0000001a0e16722b */ /* 0x010fe2000000000c */
[----:B------:R-:W-:Y:S10]  /*0e10*/  @P0 BRA `(.L_x_145) ;  /* 0xfffffffc00440947 */ /* 0x000ff4000383ffff */
[----:B------:R-:W-:-:S07]  /*0e20*/  IMAD.U32 R9, RZ, RZ, UR6 ;  /* 0x00000006ff097e24 */ /* 0x000fce000f8e00ff */
.L_x_144:
[----:B------:R-:W-:-:S09]  /*0e30*/  UISETP.NE.AND UP0, UPT, UR20, URZ, UPT ;  /* 0x000000ff1400728c */ /* 0x000fd2000bf05270 */
[----:B------:R-:W-:Y:S05]  /*0e40*/  BRA.U !UP0, `(.L_x_146) ;  /* 0x0000000508087547 */ /* 0x000fea000b800000 */
[----:B------:R-:W-:Y:S02]  /*0e50*/  UIADD3 UR5, UPT, UPT, UR20, -0x1, URZ ;  /* 0xffffffff14057890 */ /* 0x000fe4000fffe0ff */
[----:B------:R-:W-:Y:S02]  /*0e60*/  UISETP.NE.AND UP3, UPT, UR18, URZ, UPT ;  /* 0x000000ff1200728c */ /* 0x000fe4000bf65270 */
[----:B------:R-:W-:-:S09]  /*0e70*/  UISETP.GE.U32.AND UP2, UPT, UR5, 0x7, UPT ;  /* 0x000000070500788c */ /* 0x000fd2000bf46070 */
[----:B------:R-:W-:Y:S05]  /*0e80*/  BRA.U !UP2, `(.L_x_147) ;  /* 0x000000010a647547 */ /* 0x000fea000b800000 */
        /* <DEDUP_REMOVED lines=12> */
[----:B------:R-:W3:Y:S04]  /*0f50*/  LDG.E.64 R24, desc[UR14][R20.64+0x20] ;  /* 0x0000200e14187981 */ /* 0x000ee8000c1e1b00 */
[----:B------:R-:W3:Y:S01]  /*0f60*/  LDL.128 R16, [R11+0x20] ;  /* 0x000020000b107983 */ /* 0x000ee20000100c00 */
[----:B--2---:R-:W-:-:S03]  /*0f70*/  DFMA R12, R22, R12, R28 ;  /* 0x0000000c160c722b */ /* 0x004fc6000000001c */
[----:B------:R-:W2:Y:S05]  /*0f80*/  LDG.E.64 R22, desc[UR14][R20.64+0x28] ;  /* 0x0000280e14167981 */ /* 0x000eaa000c1e1b00 */
[----:B----4-:R-:W-:Y:S01]  /*0f90*/  DFMA R12, R26, R14, R12 ;  /* 0x0000000e1a0c722b */ /* 0x010fe2000000000c */
[----:B------:R-:W4:Y:S07]  /*0fa0*/  LDG.E.64 R26, desc[UR14][R20.64+0x38] ;  /* 0x0000380e141a7981 */ /* 0x000f2e000c1e1b00 */
[----:B---3--:R-:W-:-:S02]  /*0fb0*/  DFMA R16, R24, R16, R12 ;  /* 0x000000101810722b */ /* 0x008fc4000000000c */
[----:B------:R-:W3:Y:S04]  /*0fc0*/  LDL.128 R12, [R11+0x30] ;  /* 0x000030000b0c7983 */ /* 0x000ee80000100c00 */
[----:B------:R-:W3:Y:S01]  /*0fd0*/  LDG.E.64 R24, desc[UR14][R20.64+0x30] ;  /* 0x0000300e14187981 */ /* 0x000ee2000c1e1b00 */
[----:B------:R-:W-:Y:S01]  /*0fe0*/  IADD3 R9, PT, PT, R9, 0x8, RZ ;  /* 0x0000000809097810 */ /* 0x000fe20007ffe0ff */
[----:B--2---:R-:W-:-:S08]  /*0ff0*/  DFMA R16, R22, R18, R16 ;  /* 0x000000121610722b */ /* 0x004fd00000000010 */
[----:B---3--:R-:W-:-:S08]  /*1000*/  DFMA R12, R24, R12, R16 ;  /* 0x0000000c180c722b */ /* 0x008fd00000000010 */
[----:B----4-:R-:W-:-:S11]  /*1010*/  DFMA R22, R26, R14, R12 ;  /* 0x0000000e1a16722b */ /* 0x010fd6000000000c */
.L_x_147:
        /* <DEDUP_REMOVED lines=16> */
[----:B---3--:R-:W-:Y:S01]  /*1120*/  DFMA R12, R20, R14, R12 ;  /* 0x0000000e140c722b */ /* 0x008fe2000000000c */
[----:B------:R-:W-:-:S07]  /*1130*/  VIADD R9, R9, 0x4 ;  /* 0x0000000409097836 */ /* 0x000fce0000000000 */
[----:B--2---:R-:W-:-:S08]  /*1140*/  DFMA R22, R22, R16, R12 ;  /* 0x000000101616722b */ /* 0x004fd0000000000c */
[----:B----4-:R-:W-:-:S11]  /*1150*/  DFMA R22, R26, R18, R22 ;  /* 0x000000121a16722b */ /* 0x010fd60000000016 */
.L_x_148:
[----:B------:R-:W-:Y:S05]  /*1160*/  BRA.U !UP3, `(.L_x_146) ;  /* 0x000000010b407547 */ /* 0x000fea000b800000 */
[----:B------:R-:W0:Y:S01]  /*1170*/  LDC.64 R18, c[0x0][0x390] ;  /* 0x0000e400ff127b82 */ /* 0x000e220000000a00 */
[----:B------:R-:W-:Y:S01]  /*1180*/  IMAD R11, R8, UR7, R9 ;  /* 0x00000007080b7c24 */ /* 0x000fe2000f8e0209 */
[----:B------:R-:W-:-:S05]  /*1190*/  LEA R16, R9, UR17, 0x3 ;  /* 0x0000001109107c11 */ /* 0x000fca000f8e18ff */
[----:B------:R-:W2:Y:S01]  /*11a0*/  LDL.128 R12, [R16] ;  /* 0x00000000100c7983 */ /* 0x000ea20000100c00 */
[----:B0-----:R-:W-:-:S05]  /*11b0*/  IMAD.WIDE R18, R11, 0x8, R18 ;  /* 0x000000080b127825 */ /* 0x001fca00078e0212 */
[----:B------:R-:W2:Y:S01]  /*11c0*/  LDG.E.64 R8, desc[UR14][R18.64] ;  /* 0x0000000e12087981 */ /* 0x000ea2000c1e1b00 */
[----:B------:R-:W-:Y:S01]  /*11d0*/  UISETP.NE.AND UP2, UPT, UR19, 0x1, UPT ;  /* 0x000000011300788c */ /* 0x000fe2000bf45270 */
[----:B--2---:R-:W-:-:S08]  /*11e0*/  DFMA R22, R8, R12, R22 ;  /* 0x0000000c0816722b */ /* 0x004fd00000000016 */
[----:B------:R-:W-:Y:S05]  /*11f0*/  BRA.U !UP2, `(.L_x_146) ;  /* 0x000000010a1c7547 */ /* 0x000fea000b800000 */
[----:B------:R-:W-:Y:S01]  /*1200*/  UISETP.NE.AND UP2, UPT, UR19, 0x2, UPT ;  /* 0x000000021300788c */ /* 0x000fe2000bf45270 */
[----:B------:R-:W2:Y:S05]  /*1210*/  LDG.E.64 R8, desc[UR14][R18.64+0x8] ;  /* 0x0000080e12087981 */ /* 0x000eaa000c1e1b00 */
[----:B------:R-:W-:-:S13]  /*1220*/  PLOP3.LUT P0, PT, PT, PT, UP2, 0x80, 0x8 ;  /* 0x000000000008781c */ /* 0x000fda0003f0f028 */
[----:B------:R-:W3:Y:S04]  /*1230*/  @P0 LDG.E.64 R12, desc[UR14][R18.64+0x10] ;  /* 0x0000100e120c0981 */ /* 0x000ee8000c1e1b00 */
[----:B------:R-:W3:Y:S01]  /*1240*/  @P0 LDL.64 R16, [R16+0x10] ;  /* 0x0000100010100983 */ /* 0x000ee20000100a00 */
[----:B--2---:R-:W-:-:S08]  /*1250*/  DFMA R22, R8, R14, R22 ;  /* 0x0000000e0816722b */ /* 0x004fd00000000016 */
[----:B---3--:R-:W-:-:S11]  /*1260*/  @P0 DFMA R22, R12, R16, R22 ;  /* 0x000000100c16022b */ /* 0x008fd60000000016 */
.L_x_146:
[C---:B------:R-:W-:Y:S02]  /*1270*/  IMAD R9, R10.reuse, 0x8, R3 ;  /* 0x000000080a097824 */ /* 0x040fe400078e0203 */
[----:B------:R-:W-:-:S03]  /*1280*/  VIADD R10, R10, 0x1 ;  /* 0x000000010a0a7836 */ /* 0x000fc60000000000 */
[----:B------:R0:W-:Y:S02]  /*1290*/  STL.64 [R9], R22 ;  /* 0x0000001609007387 */ /* 0x0001e40000100a00 */
[----:B------:R-:W-:-:S13]  /*12a0*/  ISETP.NE.AND P0, PT, R10, UR7, PT ;  /* 0x000000070a007c0c */ /* 0x000fda000bf05270 */
[----:B0-----:R-:W-:Y:S05]  /*12b0*/  @P0 BRA `(.L_x_149) ;  /* 0xfffffff400fc0947 */ /* 0x001fea000383ffff */
[----:B------:R-:W-:Y:S01]  /*12c0*/  CS2R R24, SRZ ;  /* 0x0000000000187805 */ /* 0x000fe2000001ff00 */
[----:B------:R-:W-:Y:S01]  /*12d0*/  UMOV UR5, URZ ;  /* 0x000000ff00057c82 */ /* 0x000fe20008000000 */
[----:B------:R-:W-:Y:S05]  /*12e0*/  BRA.U !UP1, `(.L_x_150) ;  /* 0x00000001099c7547 */ /* 0x000fea000b800000 */
[----:B------:R-:W-:Y:S01]  /*12f0*/  CS2R R24, SRZ ;  /* 0x0000000000187805 */ /* 0x000fe2000001ff00 */
[----:B------:R-:W-:-:S06]  /*1300*/  UMOV UR5, URZ ;  /* 0x000000ff00057c82 */ /* 0x000fcc0008000000 */
.L_x_151:
[----:B------:R-:W-:-:S09]  /*1310*/  ULEA UR7, UR5, UR17, 0x3 ;  /* 0x0000001105077291 */ /* 0x000fd2000f8e18ff */
[----:B------:R-:W2:Y:S04]  /*1320*/  LDL.128 R16, [UR7] ;  /* 0x00000007ff107983 */ /* 0x000ea80008100c00 */
[----:B------:R-:W2:Y:S04]  /*1330*/  LDL.128 R20, [UR7+0x100] ;  /* 0x00010007ff147983 */ /* 0x000ea80008100c00 */
[----:B------:R-:W3:Y:S04]  /*1340*/  LDL.128 R8, [UR7+0x10] ;  /* 0x00001007ff087983 */ /* 0x000ee80008100c00 */
[----:B------:R-:W3:Y:S01]  /*1350*/  LDL.128 R12, [UR7+0x110] ;  /* 0x00011007ff0c7983 */ /* 0x000ee20008100c00 */
[----:B--2---:R-:W-:-:S08]  /*1360*/  DFMA R16, R16, R20, R24 ;  /* 0x000000141010722b */ /* 0x004fd00000000018 */
[----:B------:R-:W-:Y:S02]  /*1370*/  DFMA R24, R18, R22, R16 ;  /* 0x000000161218722b */ /* 0x000fe40000000010 */
[----:B------:R-:W2:Y:S04]  /*1380*/  LDL.128 R16, [UR7+0x20] ;  /* 0x00002007ff107983 */ /* 0x000ea80008100c00 */
[----:B------:R-:W2:Y:S02]  /*1390*/  LDL.128 R20, [UR7+0x120] ;  /* 0x00012007ff147983 */ /* 0x000ea40008100c00 */
[----:B---3--:R-:W-:-:S08]  /*13a0*/  DFMA R8, R8, R12, R24 ;  /* 0x0000000c0808722b */ /* 0x008fd00000000018 */
[----:B------:R-:W-:Y:S02]  /*13b0*/  DFMA R24, R10, R14, R8 ;  /* 0x0000000e0a18722b */ /* 0x000fe40000000008 */
[----:B------:R-:W3:Y:S04]  /*13c0*/  LDL.128 R8, [UR7+0x30] ;  /* 0x00003007ff087983 */ /* 0x000ee80008100c00 */
[----:B------:R-:W3:Y:S02]  /*13d0*/  LDL.128 R12, [UR7+0x130] ;  /* 0x00013007ff0c7983 */ /* 0x000ee40008100c00 */
[----:B--2---:R-:W-:-:S08]  /*13e0*/  DFMA R16, R16, R20, R24 ;  /* 0x000000141010722b */ /* 0x004fd00000000018 */
[----:B------:R-:W-:Y:S01]  /*13f0*/  DFMA R24, R18, R22, R16 ;  /* 0x000000161218722b */ /* 0x000fe20000000010 */
[----:B------:R-:W2:Y:S04]  /*1400*/  LDL.128 R20, [UR7+0x40] ;  /* 0x00004007ff147983 */ /* 0x000ea80008100c00 */
[----:B------:R-:W2:Y:S03]  /*1410*/  LDL.128 R16, [UR7+0x140] ;  /* 0x00014007ff107983 */ /* 0x000ea60008100c00 */
        /* <DEDUP_REMOVED lines=11> */
[----:B------:R-:W3:Y:S01]  /*14d0*/  LDL.128 R12, [UR7+0x170] ;  /* 0x00017007ff0c7983 */ /* 0x000ee20008100c00 */
[----:B------:R-:W-:-:S04]  /*14e0*/  UIADD3 UR5, UPT, UPT, UR5, 0x10, URZ ;  /* 0x0000001005057890 */ /* 0x000fc8000fffe0ff */
[----:B------:R-:W-:Y:S01]  /*14f0*/  UISETP.NE.AND UP1, UPT, UR5, UR6, UPT ;  /* 0x000000060500728c */ /* 0x000fe2000bf25270 */
[----:B--2---:R-:W-:-:S08]  /*1500*/  DFMA R16, R20, R16, R24 ;  /* 0x000000101410722b */ /* 0x004fd00000000018 */
[----:B------:R-:W-:-:S08]  /*1510*/  DFMA R16, R22, R18, R16 ;  /* 0x000000121610722b */ /* 0x000fd00000000010 */
[----:B---3--:R-:W-:-:S08]  /*1520*/  DFMA R8, R8, R12, R16 ;  /* 0x0000000c0808722b */ /* 0x008fd00000000010 */
[----:B------:R-:W-:Y:S01]  /*1530*/  DFMA R24, R10, R14, R8 ;  /* 0x0000000e0a18722b */ /* 0x000fe20000000008 */
[----:B------:R-:W-:Y:S10]  /*1540*/  BRA.U UP1, `(.L_x_151) ;  /* 0xfffffffd01707547 */ /* 0x000ff4000b83ffff */
[----:B------:R-:W-:-:S05]  /*1550*/  UMOV UR5, UR6 ;  /* 0x0000000600057c82 */ /* 0x000fca0008000000 */
.L_x_150:
[----:B------:R-:W-:Y:S05]  /*1560*/  BRA.U !UP0, `(.L_x_152) ;  /* 0x0000000108c87547 */ /* 0x000fea000b800000 */
[----:B------:R-:W-:Y:S02]  /*1570*/  UIADD3 UR7, UPT, UPT, UR20, -0x1, URZ ;  /* 0xffffffff14077890 */ /* 0x000fe4000fffe0ff */
[----:B------:R-:W-:Y:S02]  /*1580*/  UISETP.NE.AND UP1, UPT, UR18, URZ, UPT ;  /* 0x000000ff1200728c */ /* 0x000fe4000bf25270 */
[----:B------:R-:W-:-:S09]  /*1590*/  UISETP.GE.U32.AND UP0, UPT, UR7, 0x7, UPT ;  /* 0x000000070700788c */ /* 0x000fd2000bf06070 */
[----:B------:R-:W-:Y:S05]  /*15a0*/  BRA.U !UP0, `(.L_x_153) ;  /* 0x0000000108487547 */ /* 0x000fea000b800000 */
[----:B------:R-:W-:-:S09]  /*15b0*/  ULEA UR7, UR5, UR17, 0x3 ;  /* 0x0000001105077291 */ /* 0x000fd2000f8e18ff */
[----:B------:R-:W2:Y:S04]  /*15c0*/  LDL.128 R16, [UR7] ;  /* 0x00000007ff107983 */ /* 0x000ea80008100c00 */
[----:B------:R-:W2:Y:S04]  /*15d0*/  LDL.128 R20, [UR7+0x100] ;  /* 0x00010007ff147983 */ /* 0x000ea80008100c00 */
[----:B------:R-:W3:Y:S04]  /*15e0*/  LDL.128 R8, [UR7+0x10] ;  /* 0x00001007ff087983 */ /* 0x000ee80008100c00 */
[----:B------:R-:W3:Y:S01]  /*15f0*/  LDL.128 R12, [UR7+0x110] ;  /* 0x00011007ff0c7983 */ /* 0x000ee20008100c00 */
        /* <DEDUP_REMOVED lines=8> */
[----:B------:R-:W-:Y:S01]  /*1680*/  UIADD3 UR5, UPT, UPT, UR5, 0x8, URZ ;  /* 0x0000000805057890 */ /* 0x000fe2000fffe0ff */
[----:B--2---:R-:W-:-:S08]  /*1690*/  DFMA R16, R20, R16, R24 ;  /* 0x000000101410722b */ /* 0x004fd00000000018 */
[----:B------:R-:W-:-:S08]  /*16a0*/  DFMA R16, R22, R18, R16 ;  /* 0x000000121610722b */ /* 0x000fd00000000010 */
[----:B---3--:R-:W-:-:S08]  /*16b0*/  DFMA R8, R8, R12, R16 ;  /* 0x0000000c0808722b */ /* 0x008fd00000000010 */
[----:B------:R-:W-:-:S11]  /*16c0*/  DFMA R24, R10, R14, R8 ;  /* 0x0000000e0a18722b */ /* 0x000fd60000000008 */
.L_x_153:
        /* <DEDUP_REMOVED lines=10> */
[----:B------:R-:W-:Y:S01]  /*1770*/  UIADD3 UR5, UPT, UPT, UR5, 0x4, URZ ;  /* 0x0000000405057890 */ /* 0x000fe2000fffe0ff */
[----:B--2---:R-:W-:-:S08]  /*1780*/  DFMA R8, R8, R12, R24 ;  /* 0x0000000c0808722b */ /* 0x004fd00000000018 */
[----:B------:R-:W-:-:S08]  /*1790*/  DFMA R8, R10, R14, R8 ;  /* 0x0000000e0a08722b */ /* 0x000fd00000000008 */
[----:B---3--:R-:W-:-:S08]  /*17a0*/  DFMA R8, R16, R20, R8 ;  /* 0x000000141008722b */ /* 0x008fd00000000008 */
[----:B------:R-:W-:-:S11]  /*17b0*/  DFMA R24, R18, R22, R8 ;  /* 0x000000161218722b */ /* 0x000fd60000000008 */
.L_x_154:
[----:B------:R-:W-:Y:S05]  /*17c0*/  BRA.U !UP1, `(.L_x_152) ;  /* 0x0000000109307547 */ /* 0x000fea000b800000 */
[----:B------:R-:W-:-:S09]  /*17d0*/  ULEA UR5, UR5, UR17, 0x3 ;  /* 0x0000001105057291 */ /* 0x000fd2000f8e18ff */
[----:B------:R-:W2:Y:S04]  /*17e0*/  LDL.128 R8, [UR5] ;  /* 0x00000005ff087983 */ /* 0x000ea80008100c00 */
[----:B------:R-:W2:Y:S01]  /*17f0*/  LDL.128 R12, [UR5+0x100] ;  /* 0x00010005ff0c7983 */ /* 0x000ea20008100c00 */
[----:B------:R-:W-:Y:S01]  /*1800*/  UISETP.NE.AND UP0, UPT, UR19, 0x1, UPT ;  /* 0x000000011300788c */ /* 0x000fe2000bf05270 */
[----:B--2---:R-:W-:-:S08]  /*1810*/  DFMA R24, R8, R12, R24 ;  /* 0x0000000c0818722b */ /* 0x004fd00000000018 */
[----:B------:R-:W-:Y:S05]  /*1820*/  BRA.U !UP0, `(.L_x_152) ;  /* 0x0000000108187547 */ /* 0x000fea000b800000 */
[----:B------:R-:W-:Y:S01]  /*1830*/  UISETP.NE.AND UP0, UPT, UR19, 0x2, UPT ;  /* 0x000000021300788c */ /* 0x000fe2000bf05270 */
[----:B------:R-:W-:-:S08]  /*1840*/  DFMA R24, R10, R14, R24 ;  /* 0x0000000e0a18722b */ /* 0x000fd00000000018 */
[----:B------:R-:W-:Y:S05]  /*1850*/  BRA.U !UP0, `(.L_x_152) ;  /* 0x00000001080c7547 */ /* 0x000fea000b800000 */
[----:B------:R-:W2:Y:S04]  /*1860*/  LDL.64 R8, [UR5+0x10] ;  /* 0x00001005ff087983 */ /* 0x000ea80008100a00 */
[----:B------:R-:W2:Y:S02]  /*1870*/  LDL.64 R10, [UR5+0x110] ;  /* 0x00011005ff0a7983 */ /* 0x000ea40008100a00 */
[----:B--2---:R-:W-:-:S11]  /*1880*/  DFMA R24, R8, R10, R24 ;  /* 0x0000000a0818722b */ /* 0x004fd60000000018 */
.L_x_152:
[----:B------:R-:W-:Y:S01]  /*1890*/  DMUL R24, R24, -0.5 ;  /* 0xbfe0000018187828 */ /* 0x000fe20000000000 */
[----:B------:R-:W-:Y:S01]  /*18a0*/  MOV R8, 0x652b82fe ;  /* 0x652b82fe00087802 */ /* 0x000fe20000000f00 */
[----:B------:R-:W-:Y:S01]  /*18b0*/  IMAD.MOV.U32 R9, RZ, RZ, 0x3ff71547 ;  /* 0x3ff71547ff097424 */ /* 0x000fe200078e00ff */
[----:B------:R-:W-:Y:S01]  /*18c0*/  UMOV UR8, 0xfefa39ef ;  /* 0xfefa39ef00087882 */ /* 0x000fe20000000000 */
[----:B------:R-:W-:Y:S01]  /*18d0*/  UMOV UR9, 0x3fe62e42 ;  /* 0x3fe62e4200097882 */ /* 0x000fe20000000000 */
[----:B------:R-:W-:Y:S03]  /*18e0*/  BSSY.RECONVERGENT B0, `(.L_x_155) ;  /* 0x0000037000007945 */ /* 0x000fe60003800200 */
[----:B------:R-:W-:Y:S02]  /*18f0*/  DFMA R8, R24, R8, 6.75539944105574400000e+15 ;  /* 0x433800001808742b */ /* 0x000fe40000000008 */
[----:B------:R-:W-:-:S06]  /*1900*/  FSETP.GEU.AND P0, PT, |R25|, 4.1917929649353027344, PT ;  /* 0x4086232b1900780b */ /* 0x000fcc0003f0e200 */
[----:B------:R-:W-:-:S08]  /*1910*/  DADD R10, R8, -6.75539944105574400000e+15 ;  /* 0xc3380000080a7429 */ /* 0x000fd00000000000 */
[----:B------:R-:W-:Y:S01]  /*1920*/  DFMA R12, R10, -UR8, R24 ;  /* 0x800000080a0c7c2b */ /* 0x000fe20008000018 */
[----:B------:R-:W-:Y:S01]  /*1930*/  UMOV UR8, 0x3b39803f ;  /* 0x3b39803f00087882 */ /* 0x000fe20000000000 */
[----:B------:R-:W-:-:S06]  /*1940*/  UMOV UR9, 0x3c7abc9e ;  /* 0x3c7abc9e00097882 */ /* 0x000fcc0000000000 */
[----:B------:R-:W-:Y:S01]  /*1950*/  DFMA R10, R10, -UR8, R12 ;  /* 0x800000080a0a7c2b */ /* 0x000fe2000800000c */
[----:B------:R-:W-:Y:S01]  /*1960*/  UMOV UR8, 0x69ce2bdf ;  /* 0x69ce2bdf00087882 */ /* 0x000fe20000000000 */
[----:B------:R-:W-:Y:S01]  /*1970*/  IMAD.MOV.U32 R12, RZ, RZ, -0x35dec16 ;  /* 0xfca213eaff0c7424 */ /* 0x000fe200078e00ff */
[----:B------:R-:W-:Y:S01]  /*1980*/  UMOV UR9, 0x3e5ade15 ;  /* 0x3e5ade1500097882 */ /* 0x000fe20000000000 */
[----:B------:R-:W-:-:S06]  /*1990*/  IMAD.MOV.U32 R13, RZ, RZ, 0x3e928af3 ;  /* 0x3e928af3ff0d7424 */ /* 0x000fcc00078e00ff */
[----:B------:R-:W-:Y:S01]  /*19a0*/  DFMA R12, R10, UR8, R12 ;  /* 0x000000080a0c7c2b */ /* 0x000fe2000800000c */
[----:B------:R-:W-:Y:S01]  /*19b0*/  UMOV UR8, 0x62401315 ;  /* 0x6240131500087882 */ /* 0x000fe20000000000 */
[----:B------:R-:W-:-:S06]  /*19c0*/  UMOV UR9, 0x3ec71dee ;  /* 0x3ec71dee00097882 */ /* 0x000fcc0000000000 */
[----:B------:R-:W-:Y:S01]  /*19d0*/  DFMA R12, R10, R12, UR8 ;  /* 0x000000080a0c7e2b */ /* 0x000fe2000800000c */
        /* <DEDUP_REMOVED lines=20> */
[----:B------:R-:W-:-:S08]  /*1b20*/  DFMA R12, R10, R12, UR8 ;  /* 0x000000080a0c7e2b */ /* 0x000fd0000800000c */
[----:B------:R-:W-:-:S08]  /*1b30*/  DFMA R12, R10, R12, 1 ;  /* 0x3ff000000a0c742b */ /* 0x000fd0000000000c */
[----:B------:R-:W-:-:S10]  /*1b40*/  DFMA R12, R10, R12, 1 ;  /* 0x3ff000000a0c742b */ /* 0x000fd4000000000c */
[----:B------:R-:W-:Y:S01]  /*1b50*/  LEA R15, R8, R13, 0x14 ;  /* 0x0000000d080f7211 */ /* 0x000fe200078ea0ff */
[----:B------:R-:W-:Y:S01]  /*1b60*/  IMAD.MOV.U32 R14, RZ, RZ, R12 ;  /* 0x000000ffff0e7224 */ /* 0x000fe200078e000c */
[----:B------:R-:W-:Y:S06]  /*1b70*/  @!P0 BRA `(.L_x_156) ;  /* 0x0000000000348947 */ /* 0x000fec0003800000 */
[----:B------:R-:W-:Y:S01]  /*1b80*/  FSETP.GEU.AND P1, PT, |R25|, 4.2275390625, PT ;  /* 0x408748001900780b */ /* 0x000fe20003f2e200 */
[C---:B------:R-:W-:Y:S02]  /*1b90*/  DADD R10, R24.reuse, +INF ;  /* 0x7ff00000180a7429 */ /* 0x040fe40000000000 */
[----:B------:R-:W-:-:S08]  /*1ba0*/  DSETP.GEU.AND P0, PT, R24, RZ, PT ;  /* 0x000000ff1800722a */ /* 0x000fd00003f0e000 */
[----:B------:R-:W-:Y:S02]  /*1bb0*/  FSEL R15, R11, RZ, P0 ;  /* 0x000000ff0b0f7208 */ /* 0x000fe40000000000 */
[----:B------:R-:W-:Y:S02]  /*1bc0*/  @!P1 LEA.HI R9, R8, R8, RZ, 0x1 ;  /* 0x0000000808099211 */ /* 0x000fe400078f08ff */
[----:B------:R-:W-:Y:S01]  /*1bd0*/  FSEL R14, R10, RZ, P0 ;  /* 0x000000ff0a0e7208 */ /* 0x000fe20000000000 */
[----:B------:R-:W-:Y:S01]  /*1be0*/  @!P1 IMAD.MOV.U32 R10, RZ, RZ, RZ ;  /* 0x000000ffff0a9224 */ /* 0x000fe200078e00ff */
[----:B------:R-:W-:-:S05]  /*1bf0*/  @!P1 SHF.R.S32.HI R9, RZ, 0x1, R9 ;  /* 0x00000001ff099819 */ /* 0x000fca0000011409 */
[----:B------:R-:W-:Y:S02]  /*1c00*/  @!P1 IMAD.IADD R8, R8, 0x1, -R9 ;  /* 0x0000000108089824 */ /* 0x000fe400078e0a09 */
[----:B------:R-:W-:-:S03]  /*1c10*/  @!P1 IMAD R9, R9, 0x100000, R13 ;  /* 0x0010000009099824 */ /* 0x000fc600078e020d */
[----:B------:R-:W-:Y:S02]  /*1c20*/  @!P1 LEA R11, R8, 0x3ff00000, 0x14 ;  /* 0x3ff00000080b9811 */ /* 0x000fe400078ea0ff */
[----:B------:R-:W-:-:S06]  /*1c30*/  @!P1 MOV R8, R12 ;  /* 0x0000000c00089202 */ /* 0x000fcc0000000f00 */
[----:B------:R-:W-:-:S11]  /*1c40*/  @!P1 DMUL R14, R8, R10 ;  /* 0x0000000a080e9228 */ /* 0x000fd60000000000 */
.L_x_156:
[----:B------:R-:W-:Y:S05]  /*1c50*/  BSYNC.RECONVERGENT B0 ;  /* 0x0000000000007941 */ /* 0x000fea0003800200 */
.L_x_155:
[----:B------:R-:W0:Y:S02]  /*1c60*/  LDCU.64 UR8, c[0x0][0x398] ;  /* 0x00007300ff0877ac */ /* 0x000e240008000a00 */
[----:B0-----:R-:W-:-:S06]  /*1c70*/  UIMAD.WIDE.U32 UR8, UR4, 0x8, UR8 ;  /* 0x00000008040878a5 */ /* 0x001fcc000f8e0008 */
[----:B------:R-:W-:Y:S02]  /*1c80*/  IMAD.U32 R20, RZ, RZ, UR8 ;  /* 0x00000008ff147e24 */ /* 0x000fe4000f8e00ff */
[----:B------:R-:W-:-:S05]  /*1c90*/  IMAD.U32 R21, RZ, RZ, UR9 ;  /* 0x00000009ff157e24 */ /* 0x000fca000f8e00ff */
[----:B------:R-:W2:Y:S01]  /*1ca0*/  LDG.E.64 R10, desc[UR14][R20.64] ;  /* 0x0000000e140a7981 */ /* 0x000ea2000c1e1b00 */
[----:B------:R-:W-:Y:S02]  /*1cb0*/  IMAD.MOV.U32 R12, RZ, RZ, 0x0 ;  /* 0x00000000ff0c7424 */ /* 0x000fe400078e00ff */
[----:B------:R-:W-:Y:S01]  /*1cc0*/  IMAD.MOV.U32 R13, RZ, RZ, 0x3fd80000 ;  /* 0x3fd80000ff0d7424 */ /* 0x000fe200078e00ff */
[----:B--2---:R-:W-:-:S06]  /*1cd0*/  DMUL R10, R4, R10 ;  /* 0x0000000a040a7228 */ /* 0x004fcc0000000000 */
[----:B------:R-:W0:Y:S04]  /*1ce0*/  MUFU.RSQ64H R19, R11 ;  /* 0x0000000b00137308 */ /* 0x000e280000001c00 */
[----:B------:R-:W-:-:S04]  /*1cf0*/  IADD3 R18, PT, PT, R11, -0x3500000, RZ ;  /* 0xfcb000000b127810 */ /* 0x000fc80007ffe0ff */
[----:B------:R-:W-:Y:S02]  /*1d00*/  ISETP.GE.U32.AND P0, PT, R18, 0x7ca00000, PT ;  /* 0x7ca000001200780c */ /* 0x000fe40003f06070 */
[----:B0-----:R-:W-:-:S08]  /*1d10*/  DMUL R8, R18, R18 ;  /* 0x0000001212087228 */ /* 0x001fd00000000000 */
[----:B------:R-:W-:-:S08]  /*1d20*/  DFMA R8, R10, -R8, 1 ;  /* 0x3ff000000a08742b */ /* 0x000fd00000000808 */
[----:B------:R-:W-:Y:S02]  /*1d30*/  DFMA R12, R8, R12, 0.5 ;  /* 0x3fe00000080c742b */ /* 0x000fe4000000000c */
[----:B------:R-:W-:-:S08]  /*1d40*/  DMUL R8, R18, R8 ;  /* 0x0000000812087228 */ /* 0x000fd00000000000 */
[----:B------:R-:W-:-:S08]  /*1d50*/  DFMA R12, R12, R8, R18 ;  /* 0x000000080c0c722b */ /* 0x000fd00000000012 */
[----:B------:R-:W-:Y:S02]  /*1d60*/  DMUL R16, R10, R12 ;  /* 0x0000000c0a107228 */ /* 0x000fe40000000000 */
[----:B------:R-:W-:Y:S01]  /*1d70*/  VIADD R21, R13, 0xfff00000 ;  /* 0xfff000000d157836 */ /* 0x000fe20000000000 */
[----:B------:R-:W-:-:S05]  /*1d80*/  MOV R20, R12 ;  /* 0x0000000c00147202 */ /* 0x000fca0000000f00 */
[----:B------:R-:W-:-:S08]  /*1d90*/  DFMA R22, R16, -R16, R10 ;  /* 0x800000101016722b */ /* 0x000fd0000000000a */
[----:B------:R-:W-:Y:S01]  /*1da0*/  DFMA R8, R22, R20, R16 ;  /* 0x000000141608722b */ /* 0x000fe20000000010 */
[----:B------:R-:W-:Y:S10]  /*1db0*/  @!P0 BRA `(.L_x_157) ;  /* 0x00000000001c8947 */ /* 0x000ff40003800000 */
[----:B------:R-:W-:Y:S01]  /*1dc0*/  IMAD.MOV.U32 R8, RZ, RZ, R12 ;  /* 0x000000ffff087224 */ /* 0x000fe200078e000c */
[----:B------:R-:W-:Y:S01]  /*1dd0*/  MOV R20, R18 ;  /* 0x0000001200147202 */ /* 0x000fe20000000f00 */
[----:B------:R-:W-:Y:S01]  /*1de0*/  IMAD.MOV.U32 R12, RZ, RZ, R22 ;  /* 0x000000ffff0c7224 */ /* 0x000fe200078e0016 */
[----:B------:R-:W-:Y:S01]  /*1df0*/  MOV R18, 0x1e30 ;  /* 0x00001e3000127802 */ /* 0x000fe20000000f00 */
[----:B------:R-:W-:Y:S02]  /*1e00*/  IMAD.MOV.U32 R13, RZ, RZ, R23 ;  /* 0x000000ffff0d7224 */ /* 0x000fe400078e0017 */
[----:B------:R-:W-:-:S07]  /*1e10*/  IMAD.MOV.U32 R9, RZ, RZ, R21 ;  /* 0x000000ffff097224 */ /* 0x000fce00078e0015 */
[----:B------:R-:W-:Y:S05]  /*1e20*/  CALL.REL.NOINC `($__internal_3_$__cuda_sm20_dsqrt_rn_f64_mediumpath_v1) ;  /* 0x0000003c00287944 */ /* 0x000fea0003c00000 */
.L_x_157:
[----:B------:R-:W0:Y:S01]  /*1e30*/  MUFU.RCP64H R11, R9 ;  /* 0x00000009000b7308 */ /* 0x000e220000001800 */
[----:B------:R-:W-:Y:S01]  /*1e40*/  IMAD.MOV.U32 R10, RZ, RZ, 0x1 ;  /* 0x00000001ff0a7424 */ /* 0x000fe200078e00ff */
[----:B------:R-:W-:Y:S01]  /*1e50*/  MOV R17, R15 ;  /* 0x0000000f00117202 */ /* 0x000fe20000000f00 */
[----:B------:R-:W-:Y:S01]  /*1e60*/  IMAD.MOV.U32 R16, RZ, RZ, R14 ;  /* 0x000000ffff107224 */ /* 0x000fe200078e000e */
[----:B------:R-:W-:Y:S01]  /*1e70*/  FSETP.GEU.AND P1, PT, |R15|, 6.5827683646048100446e-37, PT ;  /* 0x036000000f00780b */ /* 0x000fe20003f2e200 */
[----:B------:R-:W-:Y:S02]  /*1e80*/  BSSY.RECONVERGENT B1, `(.L_x_158) ;  /* 0x0000011000017945 */ /* 0x000fe40003800200 */
[----:B0-----:R-:W-:-:S08]  /*1e90*/  DFMA R12, R10, -R8, 1 ;  /* 0x3ff000000a0c742b */ /* 0x001fd00000000808 */
[----:B------:R-:W-:-:S08]  /*1ea0*/  DFMA R12, R12, R12, R12 ;  /* 0x0000000c0c0c722b */ /* 0x000fd0000000000c */
[----:B------:R-:W-:-:S08]  /*1eb0*/  DFMA R12, R10, R12, R10 ;  /* 0x0000000c0a0c722b */ /* 0x000fd0000000000a */
[----:B------:R-:W-:-:S08]  /*1ec0*/  DFMA R10, R12, -R8, 1 ;  /* 0x3ff000000c0a742b */ /* 0x000fd00000000808 */
[----:B------:R-:W-:-:S08]  /*1ed0*/  DFMA R10, R12, R10, R12 ;  /* 0x0000000a0c0a722b */ /* 0x000fd0000000000c */
[----:B------:R-:W-:-:S08]  /*1ee0*/  DMUL R12, R10, R16 ;  /* 0x000000100a0c7228 */ /* 0x000fd00000000000 */
        /* <DEDUP_REMOVED lines=8> */
[----:B------:R-:W-:Y:S05]  /*1f70*/  CALL.REL.NOINC `($__internal_2_$__cuda_sm20_div_rn_f64_full) ;  /* 0x00000034004c7944 */ /* 0x000fea0003c00000 */
[----:B------:R-:W-:-:S07]  /*1f80*/  IMAD.MOV.U32 R11, RZ, RZ, R9 ;  /* 0x000000ffff0b7224 */ /* 0x000fce00078e0009 */
.L_x_159:
[----:B------:R-:W-:Y:S05]  /*1f90*/  BSYNC.RECONVERGENT B1 ;  /* 0x0000000000017941 */ /* 0x000fea0003800200 */
.L_x_158:
[----:B------:R-:W0:Y:S01]  /*1fa0*/  LDCU.128 UR8, c[0x0][0x3a0] ;  /* 0x00007400ff0877ac */ /* 0x000e220008000c00 */
[----:B------:R-:W1:Y:S01]  /*1fb0*/  LDC R9, c[0x0][0x3b4] ;  /* 0x0000ed00ff097b82 */ /* 0x000e620000000800 */
[----:B0-----:R-:W-:-:S06]  /*1fc0*/  UIMAD.WIDE.U32 UR8, UR4, 0x8, UR8 ;  /* 0x00000008040878a5 */ /* 0x001fcc000f8e0008 */
[----:B------:R-:W-:Y:S01]  /*1fd0*/  MOV R14, UR8 ;  /* 0x00000008000e7c02 */ /* 0x000fe20008000f00 */
[----:B------:R-:W-:-:S05]  /*1fe0*/  IMAD.U32 R15, RZ, RZ, UR9 ;  /* 0x00000009ff0f7e24 */ /* 0x000fca000f8e00ff */
[----:B------:R-:W2:Y:S01]  /*1ff0*/  LDG.E.64 R12, desc[UR14][R14.64] ;  /* 0x0000000e0e0c7981 */ /* 0x000ea2000c1e1b00 */
[----:B------:R-:W-:Y:S02]  /*2000*/  IMAD.U32 R16, RZ, RZ, UR10 ;  /* 0x0000000aff107e24 */ /* 0x000fe4000f8e00ff */
[----:B------:R-:W-:Y:S02]  /*2010*/  IMAD.U32 R17, RZ, RZ, UR11 ;  /* 0x0000000bff117e24 */ /* 0x000fe4000f8e00ff */
[----:B-1----:R-:W-:Y:S01]  /*2020*/  IMAD R19, R0, R9, UR4 ;  /* 0x0000000400137e24 */ /* 0x002fe2000f8e0209 */
[----:B------:R-:W-:-:S06]  /*2030*/  UIADD3 UR4, UPT, UPT, UR4, 0x1, URZ ;  /* 0x0000000104047890 */ /* 0x000fcc000fffe0ff */
[----:B------:R-:W-:Y:S01]  /*2040*/  ISETP.NE.AND P0, PT, R9, UR4, PT ;  /* 0x0000000409007c0c */ /* 0x000fe2000bf05270 */
[----:B--2---:R-:W-:Y:S01]  /*2050*/  DMUL R12, R12, R10 ;  /* 0x0000000a0c0c7228 */ /* 0x004fe20000000000 */
[----:B------:R-:W-:-:S06]  /*2060*/  IMAD.WIDE R10, R19, 0x8, R16 ;  /* 0x00000008130a7825 */ /* 0x000fcc00078e0210 */
[----:B------:R1:W-:Y:S01]  /*2070*/  STG.E.64 desc[UR14][R10.64], R12 ;  /* 0x0000000c0a007986 */ /* 0x0003e2000c101b0e */
[----:B------:R-:W-:-:S04]  /*2080*/  DADD R6, R12, R6 ;  /* 0x000000000c067229 */ /* 0x000fc80000000006 */
[----:B------:R-:W-:Y:S07]  /*2090*/  @!P0 BRA `(.L_x_138) ;  /* 0x00000010004c8947 */ /* 0x000fee0003800000 */
[----:B------:R-:W-:Y:S05]  /*20a0*/  BRA `(.L_x_160) ;  /* 0xffffffe000587947 */ /* 0x000fea000383ffff */
.L_x_139:
[----:B------:R-:W0:Y:S01]  /*20b0*/  LDCU.64 UR4, c[0x0][0x3b0] ;  /* 0x00007600ff0477ac */ /* 0x000e220008000a00 */
[----:B------:R-:W-:Y:S01]  /*20c0*/  CS2R R6, SRZ ;  /* 0x0000000000067805 */ /* 0x000fe2000001ff00 */
[----:B0-----:R-:W-:Y:S01]  /*20d0*/  UISETP.NE.AND UP0, UPT, UR5, 0x1, UPT ;  /* 0x000000010500788c */ /* 0x001fe2000bf05270 */
[----:B------:R-:W-:Y:S01]  /*20e0*/  ISETP.NE.AND P0, PT, RZ, UR4, PT ;  /* 0x00000004ff007c0c */ /* 0x000fe2000bf05270 */
[----:B------:R-:W-:-:S03]  /*20f0*/  UMOV UR4, URZ ;  /* 0x000000ff00047c82 */ /* 0x000fc60008000000 */
[----:B------:R-:W-:Y:S02]  /*2100*/  FSEL R24, R4, RZ, P0 ;  /* 0x000000ff04187208 */ /* 0x000fe40000000000 */
[----:B------:R-:W-:Y:S02]  /*2110*/  FSEL R25, R5, 1.875, P0 ;  /* 0x3ff0000005197808 */ /* 0x000fe40000000000 */
[----:B------:R-:W-:Y:S05]  /*2120*/  BRA.U !UP0, `(.L_x_161) ;  /* 0x0000000908907547 */ /* 0x000fea000b800000 */
[----:B------:R-:W-:Y:S02]  /*2130*/  HFMA2 R2, -RZ, RZ, 0, 0 ;  /* 0x00000000ff027431 */ /* 0x000fe400000001ff */
[----:B------:R-:W-:Y:S01]  /*2140*/  IMAD.MOV.U32 R3, RZ, RZ, 0x43380000 ;  /* 0x43380000ff037424 */ /* 0x000fe200078e00ff */
[----:B------:R-:W-:Y:S01]  /*2150*/  UMOV UR6, 0xfefa39ef ;  /* 0xfefa39ef00067882 */ /* 0x000fe20000000000 */
[----:B------:R-:W-:Y:S01]  /*2160*/  UMOV UR7, 0x3fe62e42 ;  /* 0x3fe62e4200077882 */ /* 0x000fe20000000000 */
[----:B------:R-:W-:Y:S01]  /*2170*/  CS2R R6, SRZ ;  /* 0x0000000000067805 */ /* 0x000fe2000001ff00 */
[----:B------:R-:W-:Y:S01]  /*2180*/  ULOP3.LUT UR4, UR5, 0x7ffffffe, URZ, 0xc0, !UPT ;  /* 0x7ffffffe05047892 */ /* 0x000fe2000f8ec0ff */
[----:B------:R-:W0:Y:S01]  /*2190*/  LDCU UR12, c[0x0][0x3b4] ;  /* 0x00007680ff0c77ac */ /* 0x000e220008000800 */
[----:B------:R-:W-:Y:S01]  /*21a0*/  DADD R2, -R2, 6.75539944105574400000e+15 ;  /* 0x4338000002027429 */ /* 0x000fe20000000100 */
[----:B------:R-:W1:Y:S01]  /*21b0*/  LDCU.64 UR10, c[0x0][0x398] ;  /* 0x00007300ff0a77ac */ /* 0x000e620008000a00 */
[----:B------:R-:W2:Y:S06]  /*21c0*/  LDCU.128 UR20, c[0x0][0x3a0] ;  /* 0x00007400ff1477ac */ /* 0x000eac0008000c00 */
[----:B------:R-:W-:Y:S01]  /*21d0*/  DMUL R4, R2, -UR6 ;  /* 0x8000000602047c28 */ /* 0x000fe20008000000 */
[----:B------:R-:W-:Y:S01]  /*21e0*/  UMOV UR6, 0x3b39803f ;  /* 0x3b39803f00067882 */ /* 0x000fe20000000000 */
[----:B------:R-:W-:Y:S01]  /*21f0*/  UMOV UR7, 0x3c7abc9e ;  /* 0x3c7abc9e00077882 */ /* 0x000fe20000000000 */
[----:B------:R-:W-:-:S05]  /*2200*/  UMOV UR5, URZ ;  /* 0x000000ff00057c82 */ /* 0x000fca0008000000 */
        /* <DEDUP_REMOVED lines=31> */
[----:B012---:R-:W-:-:S11]  /*2400*/  DFMA R4, R4, R2, 1 ;  /* 0x3ff000000404742b */ /* 0x007fd60000000002 */
.L_x_166:
[----:B------:R-:W-:-:S06]  /*2410*/  UIMAD.WIDE.U32 UR6, UR5, 0x8, UR10 ;  /* 0x00000008050678a5 */ /* 0x000fcc000f8e000a */
[----:B------:R-:W-:Y:S01]  /*2420*/  MOV R14, UR6 ;  /* 0x00000006000e7c02 */ /* 0x000fe20008000f00 */
[----:B------:R-:W-:-:S05]  /*2430*/  IMAD.U32 R15, RZ, RZ, UR7 ;  /* 0x00000007ff0f7e24 */ /* 0x000fca000f8e00ff */
[----:B0-----:R-:W2:Y:S01]  /*2440*/  LDG.E.64 R2, desc[UR14][R14.64] ;  /* 0x0000000e0e027981 */ /* 0x001ea2000c1e1b00 */
[----:B------:R-:W-:Y:S01]  /*2450*/  IMAD.MOV.U32 R10, RZ, RZ, 0x0 ;  /* 0x00000000ff0a7424 */ /* 0x000fe200078e00ff */
[----:B------:R-:W-:Y:S01]  /*2460*/  MOV R11, 0x3fd80000 ;  /* 0x3fd80000000b7802 */ /* 0x000fe20000000f00 */
[----:B--2---:R-:W-:-:S06]  /*2470*/  DMUL R12, R2, R24 ;  /* 0x00000018020c7228 */ /* 0x004fcc0000000000 */
[----:B------:R-:W0:Y:S04]  /*2480*/  MUFU.RSQ64H R3, R13 ;  /* 0x0000000d00037308 */ /* 0x000e280000001c00 */
[----:B------:R-:W-:-:S05]  /*2490*/  VIADD R2, R13, 0xfcb00000 ;  /* 0xfcb000000d027836 */ /* 0x000fca0000000000 */
[----:B------:R-:W-:Y:S01]  /*24a0*/  ISETP.GE.U32.AND P0, PT, R2, 0x7ca00000, PT ;  /* 0x7ca000000200780c */ /* 0x000fe20003f06070 */
[----:B0-----:R-:W-:-:S08]  /*24b0*/  DMUL R8, R2, R2 ;  /* 0x0000000202087228 */ /* 0x001fd00000000000 */
[----:B------:R-:W-:-:S08]  /*24c0*/  DFMA R8, R12, -R8, 1 ;  /* 0x3ff000000c08742b */ /* 0x000fd00000000808 */
[----:B------:R-:W-:Y:S02]  /*24d0*/  DFMA R10, R8, R10, 0.5 ;  /* 0x3fe00000080a742b */ /* 0x000fe4000000000a */
[----:B------:R-:W-:-:S08]  /*24e0*/  DMUL R8, R2, R8 ;  /* 0x0000000802087228 */ /* 0x000fd00000000000 */
[----:B------:R-:W-:-:S08]  /*24f0*/  DFMA R10, R10, R8, R2 ;  /* 0x000000080a0a722b */ /* 0x000fd00000000002 */
[----:B------:R-:W-:Y:S02]  /*2500*/  DMUL R16, R12, R10 ;  /* 0x0000000a0c107228 */ /* 0x000fe40000000000 */
[----:B------:R-:W-:Y:S02]  /*2510*/  VIADD R9, R11, 0xfff00000 ;  /* 0xfff000000b097836 */ /* 0x000fe40000000000 */
[----:B------:R-:W-:-:S04]  /*2520*/  IMAD.MOV.U32 R8, RZ, RZ, R10 ;  /* 0x000000ffff087224 */ /* 0x000fc800078e000a */
[----:B------:R-:W-:-:S08]  /*2530*/  DFMA R14, R16, -R16, R12 ;  /* 0x80000010100e722b */ /* 0x000fd0000000000c */
[----:B------:R-:W-:Y:S01]  /*2540*/  DFMA R18, R14, R8, R16 ;  /* 0x000000080e12722b */ /* 0x000fe20000000010 */
[----:B------:R-:W-:Y:S10]  /*2550*/  @!P0 BRA `(.L_x_162) ;  /* 0x0000000000288947 */ /* 0x000ff40003800000 */
[----:B------:R-:W-:Y:S01]  /*2560*/  IMAD.MOV.U32 R8, RZ, RZ, R10 ;  /* 0x000000ffff087224 */ /* 0x000fe200078e000a */
[----:B------:R-:W-:Y:S01]  /*2570*/  MOV R10, R12 ;  /* 0x0000000c000a7202 */ /* 0x000fe20000000f00 */
[----:B------:R-:W-:Y:S01]  /*2580*/  IMAD.MOV.U32 R11, RZ, RZ, R13 ;  /* 0x000000ffff0b7224 */ /* 0x000fe200078e000d */
[----:B------:R-:W-:Y:S01]  /*2590*/  MOV R20, R2 ;  /* 0x0000000200147202 */ /* 0x000fe20000000f00 */
[----:B------:R-:W-:Y:S01]  /*25a0*/  IMAD.MOV.U32 R12, RZ, RZ, R14 ;  /* 0x000000ffff0c7224 */ /* 0x000fe200078e000e */
[----:B------:R-:W-:Y:S01]  /*25b0*/  MOV R18, 0x25e0 ;  /* 0x000025e000127802 */ /* 0x000fe20000000f00 */
[----:B------:R-:W-:-:S07]  /*25c0*/  IMAD.MOV.U32 R13, RZ, RZ, R15 ;  /* 0x000000ffff0d7224 */ /* 0x000fce00078e000f */
[----:B------:R-:W-:Y:S05]  /*25d0*/  CALL.REL.NOINC `($__internal_3_$__cuda_sm20_dsqrt_rn_f64_mediumpath_v1) ;  /* 0x00000034003c7944 */ /* 0x000fea0003c00000 */
[----:B------:R-:W-:Y:S02]  /*25e0*/  IMAD.MOV.U32 R18, RZ, RZ, R8 ;  /* 0x000000ffff127224 */ /* 0x000fe400078e0008 */
[----:B------:R-:W-:-:S07]  /*25f0*/  IMAD.MOV.U32 R19, RZ, RZ, R9 ;  /* 0x000000ffff137224 */ /* 0x000fce00078e0009 */
.L_x_162:
[----:B------:R-:W0:Y:S01]  /*2600*/  MUFU.RCP64H R3, R19 ;  /* 0x0000001300037308 */ /* 0x000e220000001800 */
[----:B------:R-:W-:Y:S01]  /*2610*/  IMAD.MOV.U32 R2, RZ, RZ, 0x1 ;  /* 0x00000001ff027424 */ /* 0x000fe200078e00ff */
[----:B------:R-:W-:-:S05]  /*2620*/  FSETP.GEU.AND P1, PT, |R5|, 6.5827683646048100446e-37, PT ;  /* 0x036000000500780b */ /* 0x000fca0003f2e200 */
        /* <DEDUP_REMOVED lines=14> */
[----:B------:R-:W-:Y:S05]  /*2710*/  CALL.REL.NOINC `($__internal_2_$__cuda_sm20_div_rn_f64_full) ;  /* 0x0000002c00647944 */ /* 0x000fea0003c00000 */
[----:B------:R-:W-:-:S07]  /*2720*/  IMAD.MOV.U32 R11, RZ, RZ, R9 ;  /* 0x000000ffff0b7224 */ /* 0x000fce00078e0009 */
.L_x_163:
[----:B------:R-:W-:-:S06]  /*2730*/  UIMAD.WIDE.U32 UR8, UR5, 0x8, UR20 ;  /* 0x00000008050878a5 */ /* 0x000fcc000f8e0014 */
[----:B------:R-:W-:Y:S01]  /*2740*/  IMAD.U32 R8, RZ, RZ, UR8 ;  /* 0x00000008ff087e24 */ /* 0x000fe2000f8e00ff */
[----:B------:R-:W-:-:S05]  /*2750*/  MOV R9, UR9 ;  /* 0x0000000900097c02 */ /* 0x000fca0008000f00 */
[----:B------:R-:W2:Y:S01]  /*2760*/  LDG.E.64 R12, desc[UR14][R8.64] ;  /* 0x0000000e080c7981 */ /* 0x000ea2000c1e1b00 */
[----:B------:R-:W-:Y:S01]  /*2770*/  IMAD.U32 R15, RZ, RZ, UR12 ;  /* 0x0000000cff0f7e24 */ /* 0x000fe2000f8e00ff */
[----:B------:R-:W-:Y:S01]  /*2780*/  MOV R18, UR6 ;  /* 0x0000000600127c02 */ /* 0x000fe20008000f00 */
[----:B------:R-:W-:Y:S02]  /*2790*/  IMAD.U32 R2, RZ, RZ, UR22 ;  /* 0x00000016ff027e24 */ /* 0x000fe4000f8e00ff */
[----:B------:R-:W-:Y:S02]  /*27a0*/  IMAD.U32 R3, RZ, RZ, UR23 ;  /* 0x00000017ff037e24 */ /* 0x000fe4000f8e00ff */
[----:B------:R-:W-:Y:S02]  /*27b0*/  IMAD R15, R0, R15, UR5 ;  /* 0x00000005000f7e24 */ /* 0x000fe4000f8e020f */
[----:B------:R-:W-:Y:S02]  /*27c0*/  IMAD.U32 R19, RZ, RZ, UR7 ;  /* 0x00000007ff137e24 */ /* 0x000fe4000f8e00ff */
[----:B------:R-:W-:Y:S01]  /*27d0*/  IMAD.WIDE R2, R15, 0x8, R2 ;  /* 0x000000080f027825 */ /* 0x000fe200078e0202 */
[----:B--2---:R-:W-:-:S07]  /*27e0*/  DMUL R12, R12, R10 ;  /* 0x0000000a0c0c7228 */ /* 0x004fce0000000000 */
[----:B------:R0:W-:Y:S04]  /*27f0*/  STG.E.64 desc[UR14][R2.64], R12 ;  /* 0x0000000c02007986 */ /* 0x0001e8000c101b0e */
[----:B------:R-:W2:Y:S01]  /*2800*/  LDG.E.64 R10, desc[UR14][R18.64+0x8] ;  /* 0x0000080e120a7981 */ /* 0x000ea2000c1e1b00 */
[----:B------:R-:W-:Y:S01]  /*2810*/  IMAD.MOV.U32 R16, RZ, RZ, 0x0 ;  /* 0x00000000ff107424 */ /* 0x000fe200078e00ff */
[----:B------:R-:W-:Y:S01]  /*2820*/  MOV R17, 0x3fd80000 ;  /* 0x3fd8000000117802 */ /* 0x000fe20000000f00 */
[----:B------:R-:W-:Y:S02]  /*2830*/  DADD R6, R12, R6 ;  /* 0x000000000c067229 */ /* 0x000fe40000000006 */
[----:B--2---:R-:W-:-:S06]  /*2840*/  DMUL R10, R10, R24 ;  /* 0x000000180a0a7228 */ /* 0x004fcc0000000000 */
[----:B------:R-:W1:Y:S04]  /*2850*/  MUFU.RSQ64H R15, R11 ;  /* 0x0000000b000f7308 */ /* 0x000e680000001c00 */
[----:B------:R-:W-:-:S05]  /*2860*/  VIADD R14, R11, 0xfcb00000 ;  /* 0xfcb000000b0e7836 */ /* 0x000fca0000000000 */
[----:B------:R-:W-:Y:S01]  /*2870*/  ISETP.GE.U32.AND P0, PT, R14, 0x7ca00000, PT ;  /* 0x7ca000000e00780c */ /* 0x000fe20003f06070 */
[----:B-1----:R-:W-:-:S08]  /*2880*/  DMUL R8, R14, R14 ;  /* 0x0000000e0e087228 */ /* 0x002fd00000000000 */
        /* <DEDUP_REMOVED lines=9> */
[----:B0-----:R-:W-:Y:S10]  /*2920*/  @!P0 BRA `(.L_x_164) ;  /* 0x0000000000208947 */ /* 0x001ff40003800000 */
[----:B------:R-:W-:Y:S01]  /*2930*/  IMAD.MOV.U32 R8, RZ, RZ, R20 ;  /* 0x000000ffff087224 */ /* 0x000fe200078e0014 */
[----:B------:R-:W-:Y:S01]  /*2940*/  MOV R12, R22 ;  /* 0x00000016000c7202 */ /* 0x000fe20000000f00 */
[----:B------:R-:W-:Y:S01]  /*2950*/  IMAD.MOV.U32 R13, RZ, RZ, R23 ;  /* 0x000000ffff0d7224 */ /* 0x000fe200078e0017 */
[----:B------:R-:W-:Y:S01]  /*2960*/  MOV R18, 0x2990 ;  /* 0x0000299000127802 */ /* 0x000fe20000000f00 */
[----:B------:R-:W-:-:S07]  /*2970*/  IMAD.MOV.U32 R20, RZ, RZ, R14 ;  /* 0x000000ffff147224 */ /* 0x000fce00078e000e */
[----:B------:R-:W-:Y:S05]  /*2980*/  CALL.REL.NOINC `($__internal_3_$__cuda_sm20_dsqrt_rn_f64_mediumpath_v1) ;  /* 0x0000003000507944 */ /* 0x000fea0003c00000 */
[----:B------:R-:W-:Y:S01]  /*2990*/  IMAD.MOV.U32 R18, RZ, RZ, R8 ;  /* 0x000000ffff127224 */ /* 0x000fe200078e0008 */
[----:B------:R-:W-:-:S07]  /*29a0*/  MOV R19, R9 ;  /* 0x0000000900137202 */ /* 0x000fce0000000f00 */
.L_x_164:
        /* <DEDUP_REMOVED lines=18> */
[----:B------:R-:W-:-:S07]  /*2ad0*/  MOV R11, R9 ;  /* 0x00000009000b7202 */ /* 0x000fce0000000f00 */
.L_x_165:
[----:B------:R-:W-:Y:S02]  /*2ae0*/  IMAD.U32 R12, RZ, RZ, UR8 ;  /* 0x00000008ff0c7e24 */ /* 0x000fe4000f8e00ff */
[----:B------:R-:W-:-:S05]  /*2af0*/  IMAD.U32 R13, RZ, RZ, UR9 ;  /* 0x00000009ff0d7e24 */ /* 0x000fca000f8e00ff */
[----:B------:R-:W2:Y:S01]  /*2b00*/  LDG.E.64 R8, desc[UR14][R12.64+0x8] ;  /* 0x0000080e0c087981 */ /* 0x000ea2000c1e1b00 */
[----:B------:R-:W-:-:S04]  /*2b10*/  UIADD3 UR5, UPT, UPT, UR5, 0x2, URZ ;  /* 0x0000000205057890 */ /* 0x000fc8000fffe0ff */
[----:B------:R-:W-:Y:S01]  /*2b20*/  UISETP.NE.AND UP0, UPT, UR5, UR4, UPT ;  /* 0x000000040500728c */ /* 0x000fe2000bf05270 */
[----:B--2---:R-:W-:-:S07]  /*2b30*/  DMUL R8, R8, R10 ;  /* 0x0000000a08087228 */ /* 0x004fce0000000000 */
[----:B------:R0:W-:Y:S01]  /*2b40*/  STG.E.64 desc[UR14][R2.64+0x8], R8 ;  /* 0x0000080802007986 */ /* 0x0001e2000c101b0e */
[----:B------:R-:W-:Y:S01]  /*2b50*/  DADD R6, R6, R8 ;  /* 0x0000000006067229 */ /* 0x000fe20000000008 */
[----:B------:R-:W-:Y:S10]  /*2b60*/  BRA.U UP0, `(.L_x_166) ;  /* 0xfffffff900287547 */ /* 0x000ff4000b83ffff */
.L_x_161:
[----:B0-----:R-:W0:Y:S02]  /*2b70*/  LDC R9, c[0x0][0x3b4] ;  /* 0x0000ed00ff097b82 */ /* 0x001e240000000800 */
[----:B0-----:R-:W-:-:S04]  /*2b80*/  LOP3.LUT R2, R9, 0x1, RZ, 0xc0, !PT ;  /* 0x0000000109027812 */ /* 0x001fc800078ec0ff */
[----:B------:R-:W-:-:S13]  /*2b90*/  ISETP.NE.U32.AND P0, PT, R2, 0x1, PT ;  /* 0x000000010200780c */ /* 0x000fda0003f05070 */
[----:B------:R-:W-:Y:S05]  /*2ba0*/  @P0 BRA `(.L_x_138) ;  /* 0x0000000400880947 */ /* 0x000fea0003800000 */
[----:B------:R-:W0:Y:S02]  /*2bb0*/  LDCU.64 UR6, c[0x0][0x398] ;  /* 0x00007300ff0677ac */ /* 0x000e240008000a00 */
[----:B0-----:R-:W-:-:S06]  /*2bc0*/  UIMAD.WIDE.U32 UR6, UR4, 0x8, UR6 ;  /* 0x00000008040678a5 */ /* 0x001fcc000f8e0006 */
[----:B------:R-:W-:Y:S01]  /*2bd0*/  IMAD.U32 R10, RZ, RZ, UR6 ;  /* 0x00000006ff0a7e24 */ /* 0x000fe2000f8e00ff */
[----:B------:R-:W-:-:S06]  /*2be0*/  MOV R11, UR7 ;  /* 0x00000007000b7c02 */ /* 0x000fcc0008000f00 */
[----:B------:R-:W2:Y:S01]  /*2bf0*/  LDG.E.64 R10, desc[UR14][R10.64] ;  /* 0x0000000e0a0a7981 */ /* 0x000ea2000c1e1b00 */
[----:B------:R-:W-:Y:S01]  /*2c00*/  IMAD.MOV.U32 R2, RZ, RZ, 0x0 ;  /* 0x00000000ff027424 */ /* 0x000fe200078e00ff */
[----:B------:R-:W-:Y:S01]  /*2c10*/  UMOV UR6, 0xfefa39ef ;  /* 0xfefa39ef00067882 */ /* 0x000fe20000000000 */
[----:B------:R-:W-:Y:S01]  /*2c20*/  IMAD.MOV.U32 R3, RZ, RZ, 0x43380000 ;  /* 0x43380000ff037424 */ /* 0x000fe200078e00ff */
[----:B------:R-:W-:Y:S01]  /*2c30*/  UMOV UR7, 0x3fe62e42 ;  /* 0x3fe62e4200077882 */ /* 0x000fe20000000000 */
[----:B------:R-:W-:Y:S02]  /*2c40*/  IMAD.MOV.U32 R16, RZ, RZ, 0x0 ;  /* 0x00000000ff107424 */ /* 0x000fe400078e00ff */
[----:B------:R-:W-:Y:S02]  /*2c50*/  IMAD.MOV.U32 R17, RZ, RZ, 0x3fd80000 ;  /* 0x3fd80000ff117424 */ /* 0x000fe400078e00ff */
[----:B------:R-:W-:-:S08]  /*2c60*/  DADD R2, -R2, 6.75539944105574400000e+15 ;  /* 0x4338000002027429 */ /* 0x000fd00000000100 */
[----:B------:R-:W-:Y:S01]  /*2c70*/  DMUL R14, R2, -UR6 ;  /* 0x80000006020e7c28 */ /* 0x000fe20008000000 */
[----:B------:R-:W-:Y:S01]  /*2c80*/  UMOV UR6, 0x3b39803f ;  /* 0x3b39803f00067882 */ /* 0x000fe20000000000 */
[----:B------:R-:W-:-:S06]  /*2c90*/  UMOV UR7, 0x3c7abc9e ;  /* 0x3c7abc9e00077882 */ /* 0x000fcc0000000000 */
[----:B------:R-:W-:Y:S01]  /*2ca0*/  DFMA R14, R2, -UR6, R14 ;  /* 0x80000006020e7c2b */ /* 0x000fe2000800000e */
[----:B------:R-:W-:Y:S01]  /*2cb0*/  UMOV UR6, 0x69ce2bdf ;  /* 0x69ce2bdf00067882 */ /* 0x000fe20000000000 */
[----:B------:R-:W-:Y:S01]  /*2cc0*/  IMAD.MOV.U32 R2, RZ, RZ, -0x35dec16 ;  /* 0xfca213eaff027424 */ /* 0x000fe200078e00ff */
[----:B------:R-:W-:Y:S01]  /*2cd0*/  MOV R3, 0x3e928af3 ;  /* 0x3e928af300037802 */ /* 0x000fe20000000f00 */
[----:B------:R-:W-:-:S05]  /*2ce0*/  UMOV UR7, 0x3e5ade15 ;  /* 0x3e5ade1500077882 */ /* 0x000fca0000000000 */
        /* <DEDUP_REMOVED lines=23> */
[----:B------:R-:W-:Y:S01]  /*2e60*/  UMOV UR7, 0x3fe00000 ;  /* 0x3fe0000000077882 */ /* 0x000fe20000000000 */
        /* <DEDUP_REMOVED lines=8> */
[----:B------:R-:W-:Y:S02]  /*2ef0*/  DFMA R8, R8, R4, R2 ;  /* 0x000000040808722b */ /* 0x000fe40000000002 */
[----:B------:R-:W-:-:S06]  /*2f00*/  DFMA R4, R14, R12, UR6 ;  /* 0x000000060e047e2b */ /* 0x000fcc000800000c */
[----:B------:R-:W-:Y:S02]  /*2f10*/  DMUL R16, R10, R8 ;  /* 0x000000080a107228 */ /* 0x000fe40000000000 */
[----:B------:R-:W-:Y:S01]  /*2f20*/  DFMA R20, R14, R4, 1 ;  /* 0x3ff000000e14742b */ /* 0x000fe20000000004 */
[----:B------:R-:W-:Y:S01]  /*2f30*/  IADD3 R5, PT, PT, R9, -0x100000, RZ ;  /* 0xfff0000009057810 */ /* 0x000fe20007ffe0ff */
[----:B------:R-:W-:-:S04]  /*2f40*/  IMAD.MOV.U32 R4, RZ, RZ, R8 ;  /* 0x000000ffff047224 */ /* 0x000fc800078e0008 */
[----:B------:R-:W-:Y:S02]  /*2f50*/  DFMA R12, R16, -R16, R10 ;  /* 0x80000010100c722b */ /* 0x000fe4000000000a */
[----:B------:R-:W-:-:S06]  /*2f60*/  DFMA R14, R14, R20, 1 ;  /* 0x3ff000000e0e742b */ /* 0x000fcc0000000014 */
[----:B------:R-:W-:Y:S01]  /*2f70*/  DFMA R18, R12, R4, R16 ;  /* 0x000000040c12722b */ /* 0x000fe20000000010 */
[----:B------:R-:W-:Y:S10]  /*2f80*/  @!P0 BRA `(.L_x_167) ;  /* 0x0000000000188947 */ /* 0x000ff40003800000 */
[----:B------:R-:W-:Y:S01]  /*2f90*/  IMAD.MOV.U32 R20, RZ, RZ, R2 ;  /* 0x000000ffff147224 */ /* 0x000fe200078e0002 */
[----:B------:R-:W-:Y:S01]  /*2fa0*/  MOV R18, 0x2fd0 ;  /* 0x00002fd000127802 */ /* 0x000fe20000000f00 */
[----:B------:R-:W-:-:S07]  /*2fb0*/  IMAD.MOV.U32 R9, RZ, RZ, R5 ;  /* 0x000000ffff097224 */ /* 0x000fce00078e0005 */
[----:B------:R-:W-:Y:S05]  /*2fc0*/  CALL.REL.NOINC `($__internal_3_$__cuda_sm20_dsqrt_rn_f64_mediumpath_v1) ;  /* 0x0000002800c07944 */ /* 0x000fea0003c00000 */
[----:B------:R-:W-:Y:S01]  /*2fd0*/  MOV R18, R8 ;  /* 0x0000000800127202 */ /* 0x000fe20000000f00 */
[----:B------:R-:W-:-:S07]  /*2fe0*/  IMAD.MOV.U32 R19, RZ, RZ, R9 ;  /* 0x000000ffff137224 */ /* 0x000fce00078e0009 */
.L_x_167:
        /* <DEDUP_REMOVED lines=14> */
[----:B------:R-:W-:-:S07]  /*30d0*/  MOV R8, 0x30f0 ;  /* 0x000030f000087802 */ /* 0x000fce0000000f00 */
[----:B------:R-:W-:Y:S05]  /*30e0*/  CALL.REL.NOINC `($__internal_2_$__cuda_sm20_div_rn_f64_full) ;  /* 0x0000002000f07944 */ /* 0x000fea0003c00000 */
[----:B------:R-:W-:-:S07]  /*30f0*/  IMAD.MOV.U32 R11, RZ, RZ, R9 ;  /* 0x000000ffff0b7224 */ /* 0x000fce00078e0009 */
.L_x_168:
        /* <DEDUP_REMOVED lines=8> */
[----:B-1----:R-:W-:-:S04]  /*3180*/  IMAD R15, R0, R9, UR4 ;  /* 0x00000004000f7e24 */ /* 0x002fc8000f8e0209 */
[----:B------:R-:W-:Y:S01]  /*3190*/  IMAD.WIDE R4, R15, 0x8, R4 ;  /* 0x000000080f047825 */ /* 0x000fe200078e0204 */
[----:B--2---:R-:W-:-:S07]  /*31a0*/  DMUL R2, R2, R10 ;  /* 0x0000000a02027228 */ /* 0x004fce0000000000 */
[----:B------:R0:W-:Y:S01]  /*31b0*/  STG.E.64 desc[UR14][R4.64], R2 ;  /* 0x0000000204007986 */ /* 0x0001e2000c101b0e */
[----:B------:R-:W-:-:S11]  /*31c0*/  DADD R6, R6, R2 ;  /* 0x0000000006067229 */ /* 0x000fd60000000002 */
.L_x_138:
[----:B------:R-:W-:-:S13]  /*31d0*/  ISETP.GE.AND P0, PT, R9, 0x1, PT ;  /* 0x000000010900780c */ /* 0x000fda0003f06270 */
[----:B------:R-:W-:Y:S05]  /*31e0*/  @!P0 EXIT ;  /* 0x000000000000894d */ /* 0x000fea0003800000 */
[----:B0-----:R-:W0:Y:S01]  /*31f0*/  I2F.F64.U32 R4, R9 ;  /* 0x0000000900047312 */ /* 0x001e220000201800 */
[----:B------:R-:W-:-:S07]  /*3200*/  IMAD R0, R0, R9, RZ ;  /* 0x0000000900007224 */ /* 0x000fce00078e02ff */
[----:B0-----:R-:W1:Y:S01]  /*3210*/  MUFU.RCP64H R3, R5 ;  /* 0x0000000500037308 */ /* 0x001e620000001800 */
[----:B------:R-:W-:-:S04]  /*3220*/  IADD3 R2, PT, PT, R5, 0x300402, RZ ;  /* 0x0030040205027810 */ /* 0x000fc80007ffe0ff */
[----:B------:R-:W-:Y:S02]  /*3230*/  FSETP.GEU.AND P0, PT, |R2|, 5.8789094863358348022e-39, PT ;  /* 0x004004020200780b */ /* 0x000fe40003f0e200 */
[----:B-1----:R-:W-:-:S08]  /*3240*/  DFMA R10, -R4, R2, 1 ;  /* 0x3ff00000040a742b */ /* 0x002fd00000000102 */
[----:B------:R-:W-:-:S08]  /*3250*/  DFMA R10, R10, R10, R10 ;  /* 0x0000000a0a0a722b */ /* 0x000fd0000000000a */
[----:B------:R-:W-:-:S08]  /*3260*/  DFMA R10, R2, R10, R2 ;  /* 0x0000000a020a722b */ /* 0x000fd00000000002 */
[----:B------:R-:W-:-:S08]  /*3270*/  DFMA R12, -R4, R10, 1 ;  /* 0x3ff00000040c742b */ /* 0x000fd0000000010a */
[----:B------:R-:W-:Y:S01]  /*3280*/  DFMA R2, R10, R12, R10 ;  /* 0x0000000c0a02722b */ /* 0x000fe2000000000a */
[----:B------:R-:W-:Y:S10]  /*3290*/  @P0 BRA `(.L_x_169) ;  /* 0x0000000000180947 */ /* 0x000ff40003800000 */
[----:B------:R-:W-:-:S05]  /*32a0*/  LOP3.LUT R2, R5, 0x7fffffff, RZ, 0xc0, !PT ;  /* 0x7fffffff05027812 */ /* 0x000fca00078ec0ff */
[----:B------:R-:W-:Y:S01]  /*32b0*/  VIADD R10, R2, 0xfff00000 ;  /* 0xfff00000020a7836 */ /* 0x000fe20000000000 */
[----:B------:R-:W-:-:S07]  /*32c0*/  MOV R2, 0x32e0 ;  /* 0x000032e000027802 */ /* 0x000fce0000000f00 */
[----:B------:R-:W-:Y:S05]  /*32d0*/  CALL.REL.NOINC `($__internal_1_$__cuda_sm20_dblrcp_rn_slowpath_v3) ;  /* 0x0000001c00e07944 */ /* 0x000fea0003c00000 */
[----:B------:R-:W-:Y:S02]  /*32e0*/  IMAD.MOV.U32 R2, RZ, RZ, R8 ;  /* 0x000000ffff027224 */ /* 0x000fe400078e0008 */
[----:B------:R-:W-:-:S07]  /*32f0*/  IMAD.MOV.U32 R3, RZ, RZ, R9 ;  /* 0x000000ffff037224 */ /* 0x000fce00078e0009 */
.L_x_169:
[----:B------:R-:W0:Y:S01]  /*3300*/  LDCU UR5, c[0x0][0x3b4] ;  /* 0x00007680ff0577ac */ /* 0x000e220008000800 */
[----:B------:R-:W-:Y:S01]  /*3310*/  UMOV UR4, URZ ;  /* 0x000000ff00047c82 */ /* 0x000fe20008000000 */
[----:B0-----:R-:W-:Y:S02]  /*3320*/  UISETP.GE.U32.AND UP0, UPT, UR5, 0x8, UPT ;  /* 0x000000080500788c */ /* 0x001fe4000bf06070 */
[----:B------:R-:W-:-:S07]  /*3330*/  ULOP3.LUT UR6, UR5, 0x7, URZ, 0xc0, !UPT ;  /* 0x0000000705067892 */ /* 0x000fce000f8ec0ff */
[----:B------:R-:W-:Y:S05]  /*3340*/  BRA.U !UP0, `(.L_x_170) ;  /* 0x0000000d08d87547 */ /* 0x000fea000b800000 */
[----:B------:R-:W0:Y:S01]  /*3350*/  LDC.64 R8, c[0x0][0x3a8] ;  /* 0x0000ea00ff087b82 */ /* 0x000e220000000a00 */
[----:B------:R-:W-:Y:S01]  /*3360*/  ULOP3.LUT UR4, UR5, 0x7ffffff8, URZ, 0xc0, !UPT ;  /* 0x7ffffff805047892 */ /* 0x000fe2000f8ec0ff */
[----:B------:R-:W-:-:S03]  /*3370*/  IMAD.MOV.U32 R29, RZ, RZ, R0 ;  /* 0x000000ffff1d7224 */ /* 0x000fc600078e0000 */
[----:B------:R-:W-:-:S03]  /*3380*/  UIADD3 UR5, UPT, UPT, -UR4, URZ, URZ ;  /* 0x000000ff04057290 */ /* 0x000fc6000fffe1ff */
[----:B------:R-:W1:Y:S01]  /*3390*/  LDC.64 R4, c[0x0][0x3a8] ;  /* 0x0000ea00ff047b82 */ /* 0x000e620000000a00 */
[----:B0-----:R-:W-:-:S03]  /*33a0*/  IMAD.WIDE R8, R0, 0x8, R8 ;  /* 0x0000000800087825 */ /* 0x001fc600078e0208 */
[----:B------:R-:W-:-:S04]  /*33b0*/  IADD3 R26, P0, PT, R8, 0x20, RZ ;  /* 0x00000020081a7810 */ /* 0x000fc80007f1e0ff */
[----:B------:R-:W-:-:S09]  /*33c0*/  IADD3.X R27, PT, PT, RZ, R9, RZ, P0, !PT ;  /* 0x00000009ff1b7210 */ /* 0x000fd200007fe4ff */
.L_x_210:
[----:B------:R-:W-:Y:S01]  /*33d0*/  DSETP.NEU.AND P0, PT, R6, RZ, PT ;  /* 0x000000ff0600722a */ /* 0x000fe20003f0d000 */
[----:B-1----:R-:W-:Y:S01]  /*33e0*/  IMAD.WIDE R24, R29, 0x8, R4 ;  /* 0x000000081d187825 */ /* 0x002fe200078e0204 */
[----:B------:R-:W-:Y:S01]  /*33f0*/  UIADD3 UR5, UPT, UPT, UR5, 0x8, URZ ;  /* 0x0000000805057890 */ /* 0x000fe2000fffe0ff */
[----:B------:R-:W-:Y:S03]  /*3400*/  BSSY.RECONVERGENT B1, `(.L_x_171) ;  /* 0x000001b000017945 */ /* 0x000fe60003800200 */
[----:B------:R-:W-:-:S08]  /*3410*/  UISETP.NE.AND UP0, UPT, UR5, URZ, UPT ;  /* 0x000000ff0500728c */ /* 0x000fd0000bf05270 */
[----:B------:R0:W-:Y:S01]  /*3420*/  @!P0 STG.E.64 desc[UR14][R24.64], R2 ;  /* 0x0000000218008986 */ /* 0x0001e2000c101b0e */
[----:B------:R-:W-:Y:S05]  /*3430*/  @!P0 BRA `(.L_x_172) ;  /* 0x00000000005c8947 */ /* 0x000fea0003800000 */
[----:B------:R-:W2:Y:S01]  /*3440*/  LDG.E.64 R14, desc[UR14][R24.64] ;  /* 0x0000000e180e7981 */ /* 0x000ea2000c1e1b00 */
[----:B------:R-:W1:Y:S01]  /*3450*/  MUFU.RCP64H R9, R7 ;  /* 0x0000000700097308 */ /* 0x000e620000001800 */
[----:B------:R-:W-:Y:S01]  /*3460*/  IMAD.MOV.U32 R8, RZ, RZ, 0x1 ;  /* 0x00000001ff087424 */ /* 0x000fe200078e00ff */
[----:B------:R-:W-:Y:S05]  /*3470*/  BSSY.RECONVERGENT B2, `(.L_x_173) ;  /* 0x0000012000027945 */ /* 0x000fea0003800200 */
[----:B-1----:R-:W-:-:S08]  /*3480*/  DFMA R10, R8, -R6, 1 ;  /* 0x3ff00000080a742b */ /* 0x002fd00000000806 */
        /* <DEDUP_REMOVED lines=14> */
[----:B0-----:R-:W-:Y:S05]  /*3570*/  CALL.REL.NOINC `($__internal_2_$__cuda_sm20_div_rn_f64_full) ;  /* 0x0000001c00cc7944 */ /* 0x001fea0003c00000 */
[----:B------:R-:W-:-:S07]  /*3580*/  IMAD.MOV.U32 R11, RZ, RZ, R9 ;  /* 0x000000ffff0b7224 */ /* 0x000fce00078e0009 */
.L_x_174:
[----:B------:R-:W-:Y:S05]  /*3590*/  BSYNC.RECONVERGENT B2 ;  /* 0x0000000000027941 */ /* 0x000fea0003800200 */
.L_x_173:
[----:B------:R1:W-:Y:S02]  /*35a0*/  STG.E.64 desc[UR14][R24.64], R10 ;  /* 0x0000000a18007986 */ /* 0x0003e4000c101b0e */
.L_x_172:
[----:B------:R-:W-:Y:S05]  /*35b0*/  BSYNC.RECONVERGENT B1 ;  /* 0x0000000000017941 */ /* 0x000fea0003800200 */
.L_x_171:
[----:B------:R-:W-:Y:S01]  /*35c0*/  DSETP.NEU.AND P0, PT, R6, RZ, PT ;  /* 0x000000ff0600722a */ /* 0x000fe20003f0d000 */
[----:B------:R-:W-:-:S13]  /*35d0*/  BSSY.RECONVERGENT B1, `(.L_x_175) ;  /* 0x000001b000017945 */ /* 0x000fda0003800200 */
        /* <DEDUP_REMOVED lines=22> */
.L_x_178:
[----:B------:R-:W-:Y:S05]  /*3740*/  BSYNC.RECONVERGENT B2 ;  /* 0x0000000000027941 */ /* 0x000fea0003800200 */
.L_x_177:
[----:B------:R3:W-:Y:S01]  /*3750*/  STG.E.64 desc[UR14][R26.64+-0x18], R10 ;  /* 0xffffe80a1a007986 */ /* 0x0007e2000c101b0e */
[----:B------:R-:W-:Y:S05]  /*3760*/  BRA `(.L_x_179) ;  /* 0x0000000000047947 */ /* 0x000fea0003800000 */
.L_x_176:
[----:B------:R2:W-:Y:S02]  /*3770*/  STG.E.64 desc[UR14][R26.64+-0x18], R2 ;  /* 0xffffe8021a007986 */ /* 0x0005e4000c101b0e */
.L_x_179:
[----:B------:R-:W-:Y:S05]  /*3780*/  BSYNC.RECONVERGENT B1 ;  /* 0x0000000000017941 */ /* 0x000fea0003800200 */
.L_x_175:
[----:B------:R-:W-:Y:S01]  /*3790*/  DSETP.NEU.AND P0, PT, R6, RZ, PT ;  /* 0x000000ff0600722a */ /* 0x000fe20003f0d000 */
[----:B------:R-:W-:-:S13]  /*37a0*/  BSSY.RECONVERGENT B1, `(.L_x_180) ;  /* 0x000001b000017945 */ /* 0x000fda0003800200 */
[----:B------:R-:W-:Y:S05]  /*37b0*/  @!P0 BRA `(.L_x_181) ;  /* 0x0000000000608947 */ /* 0x000fea0003800000 */
[----:B------:R-:W4:Y:S01]  /*37c0*/  LDG.E.64 R14, desc[UR14][R26.64+-0x10] ;  /* 0xfffff00e1a0e7981 */ /* 0x000f22000c1e1b00 */
[----:B------:R-:W1:Y:S01]  /*37d0*/  MUFU.RCP64H R9, R7 ;  /* 0x0000000700097308 */ /* 0x000e620000001800 */
[----:B------:R-:W-:Y:S01]  /*37e0*/  IMAD.MOV.U32 R8, RZ, RZ, 0x1 ;  /* 0x00000001ff087424 */ /* 0x000fe200078e00ff */
[----:B------:R-:W-:Y:S05]  /*37f0*/  BSSY.RECONVERGENT B2, `(.L_x_182) ;  /* 0x0000012000027945 */ /* 0x000fea0003800200 */
[----:B-1-3--:R-:W-:-:S08]  /*3800*/  DFMA R10, R8, -R6, 1 ;  /* 0x3ff00000080a742b */ /* 0x00afd00000000806 */
[----:B------:R-:W-:-:S08]  /*3810*/  DFMA R10, R10, R10, R10 ;  /* 0x0000000a0a0a722b */ /* 0x000fd0000000000a */
[----:B------:R-:W-:-:S08]  /*3820*/  DFMA R10, R8, R10, R8 ;  /* 0x0000000a080a722b */ /* 0x000fd00000000008 */
[----:B------:R-:W-:-:S08]  /*3830*/  DFMA R8, R10, -R6, 1 ;  /* 0x3ff000000a08742b */ /* 0x000fd00000000806 */
[----:B------:R-:W-:-:S08]  /*3840*/  DFMA R12, R10, R8, R10 ;  /* 0x000000080a0c722b */ /* 0x000fd0000000000a */
[----:B----4-:R-:W-:Y:S01]  /*3850*/  DMUL R10, R12, R14 ;  /* 0x0000000e0c0a7228 */ /* 0x010fe20000000000 */
        /* <DEDUP_REMOVED lines=9> */
[----:B0-2---:R-:W-:Y:S05]  /*38f0*/  CALL.REL.NOINC `($__internal_2_$__cuda_sm20_div_rn_f64_full) ;  /* 0x0000001800ec7944 */ /* 0x005fea0003c00000 */
[----:B------:R-:W-:-:S07]  /*3900*/  IMAD.MOV.U32 R11, RZ, RZ, R9 ;  /* 0x000000ffff0b7224 */ /* 0x000fce00078e0009 */
.L_x_183:
[----:B------:R-:W-:Y:S05]  /*3910*/  BSYNC.RECONVERGENT B2 ;  /* 0x0000000000027941 */ /* 0x000fea0003800200 */
.L_x_182:
[----:B------:R1:W-:Y:S01]  /*3920*/  STG.E.64 desc[UR14][R26.64+-0x10], R10 ;  /* 0xfffff00a1a007986 */ /* 0x0003e2000c101b0e */
[----:B------:R-:W-:Y:S05]  /*3930*/  BRA `(.L_x_184) ;  /* 0x0000000000047947 */ /* 0x000fea0003800000 */
.L_x_181:
[----:B------:R4:W-:Y:S02]  /*3940*/  STG.E.64 desc[UR14][R26.64+-0x10], R2 ;  /* 0xfffff0021a007986 */ /* 0x0009e4000c101b0e */
.L_x_184:
[----:B------:R-:W-:Y:S05]  /*3950*/  BSYNC.RECONVERGENT B1 ;  /* 0x0000000000017941 */ /* 0x000fea0003800200 */
.L_x_180:
[----:B------:R-:W-:Y:S01]  /*3960*/  DSETP.NEU.AND P0, PT, R6, RZ, PT ;  /* 0x000000ff0600722a */ /* 0x000fe20003f0d000 */
[----:B------:R-:W-:-:S13]  /*3970*/  BSSY.RECONVERGENT B1, `(.L_x_185) ;  /* 0x000001b000017945 */ /* 0x000fda0003800200 */
[----:B------:R-:W-:Y:S05]  /*3980*/  @!P0 BRA `(.L_x_186) ;  /* 0x0000000000608947 */ /* 0x000fea0003800000 */
[----:B------:R-:W5:Y:S01]  /*3990*/  LDG.E.64 R14, desc[UR14][R26.64+-0x8] ;  /* 0xfffff80e1a0e7981 */ /* 0x000f62000c1e1b00 */
        /* <DEDUP_REMOVED lines=8> */
[----:B-----5:R-:W-:Y:S01]  /*3a20*/  DMUL R10, R12, R14 ;  /* 0x0000000e0c0a7228 */ /* 0x020fe20000000000 */
        /* <DEDUP_REMOVED lines=9> */
[----:B0-2-4-:R-:W-:Y:S05]  /*3ac0*/  CALL.REL.NOINC `($__internal_2_$__cuda_sm20_div_rn_f64_full) ;  /* 0x0000001800787944 */ /* 0x015fea0003c00000 */
[----:B------:R-:W-:-:S07]  /*3ad0*/  IMAD.MOV.U32 R11, RZ, RZ, R9 ;  /* 0x000000ffff0b7224 */ /* 0x000fce00078e0009 */
.L_x_188:
[----:B------:R-:W-:Y:S05]  /*3ae0*/  BSYNC.RECONVERGENT B2 ;  /* 0x0000000000027941 */ /* 0x000fea0003800200 */
.L_x_187:
[----:B------:R1:W-:Y:S01]  /*3af0*/  STG.E.64 desc[UR14][R26.64+-0x8], R10 ;  /* 0xfffff80a1a007986 */ /* 0x0003e2000c101b0e */
[----:B------:R-:W-:Y:S05]  /*3b00*/  BRA `(.L_x_189) ;  /* 0x0000000000047947 */ /* 0x000fea0003800000 */
.L_x_186:
[----:B------:R0:W-:Y:S02]  /*3b10*/  STG.E.64 desc[UR14][R26.64+-0x8], R2 ;  /* 0xfffff8021a007986 */ /* 0x0001e4000c101b0e */
.L_x_189:
[----:B------:R-:W-:Y:S05]  /*3b20*/  BSYNC.RECONVERGENT B1 ;  /* 0x0000000000017941 */ /* 0x000fea0003800200 */
.L_x_185:
        /* <DEDUP_REMOVED lines=24> */
.L_x_193:
[----:B------:R-:W-:Y:S05]  /*3cb0*/  BSYNC.RECONVERGENT B2 ;  /* 0x0000000000027941 */ /* 0x000fea0003800200 */
.L_x_192:
[----:B------:R1:W-:Y:S01]  /*3cc0*/  STG.E.64 desc[UR14][R26.64], R10 ;  /* 0x0000000a1a007986 */ /* 0x0003e2000c101b0e */
[----:B------:R-:W-:Y:S05]  /*3cd0*/  BRA `(.L_x_194) ;  /* 0x0000000000047947 */ /* 0x000fea0003800000 */
.L_x_191:
[----:B------:R0:W-:Y:S02]  /*3ce0*/  STG.E.64 desc[UR14][R26.64], R2 ;  /* 0x000000021a007986 */ /* 0x0001e4000c101b0e */
.L_x_194:
[----:B------:R-:W-:Y:S05]  /*3cf0*/  BSYNC.RECONVERGENT B1 ;  /* 0x0000000000017941 */ /* 0x000fea0003800200 */
.L_x_190:
        /* <DEDUP_REMOVED lines=24> */
.L_x_198:
[----:B------:R-:W-:Y:S05]  /*3e80*/  BSYNC.RECONVERGENT B2 ;  /* 0x0000000000027941 */ /* 0x000fea0003800200 */
.L_x_197:
[----:B------:R1:W-:Y:S01]  /*3e90*/  STG.E.64 desc[UR14][R26.64+0x8], R10 ;  /* 0x0000080a1a007986 */ /* 0x0003e2000c101b0e */
[----:B------:R-:W-:Y:S05]  /*3ea0*/  BRA `(.L_x_199) ;  /* 0x0000000000047947 */ /* 0x000fea0003800000 */
.L_x_196:
[----:B------:R0:W-:Y:S02]  /*3eb0*/  STG.E.64 desc[UR14][R26.64+0x8], R2 ;  /* 0x000008021a007986 */ /* 0x0001e4000c101b0e */
.L_x_199:
[----:B------:R-:W-:Y:S05]  /*3ec0*/  BSYNC.RECONVERGENT B1 ;  /* 0x0000000000017941 */ /* 0x000fea0003800200 */
.L_x_195:
        /* <DEDUP_REMOVED lines=24> */
.L_x_203:
[----:B------:R-:W-:Y:S05]  /*4050*/  BSYNC.RECONVERGENT B2 ;  /* 0x0000000000027941 */ /* 0x000fea0003800200 */
.L_x_202:
[----:B------:R1:W-:Y:S01]  /*4060*/  STG.E.64 desc[UR14][R26.64+0x10], R10 ;  /* 0x0000100a1a007986 */ /* 0x0003e2000c101b0e */
[----:B------:R-:W-:Y:S05]  /*4070*/  BRA `(.L_x_204) ;  /* 0x0000000000047947 */ /* 0x000fea0003800000 */
.L_x_201:
[----:B------:R0:W-:Y:S02]  /*4080*/  STG.E.64 desc[UR14][R26.64+0x10], R2 ;  /* 0x000010021a007986 */ /* 0x0001e4000c101b0e */
.L_x_204:
[----:B------:R-:W-:Y:S05]  /*4090*/  BSYNC.RECONVERGENT B1 ;  /* 0x0000000000017941 */ /* 0x000fea0003800200 */
.L_x_200:
        /* <DEDUP_REMOVED lines=24> */
.L_x_208:
[----:B------:R-:W-:Y:S05]  /*4220*/  BSYNC.RECONVERGENT B2 ;  /* 0x0000000000027941 */ /* 0x000fea0003800200 */
.L_x_207:
[----:B------:R1:W-:Y:S01]  /*4230*/  STG.E.64 desc[UR14][R26.64+0x18], R10 ;  /* 0x0000180a1a007986 */ /* 0x0003e2000c101b0e */
[----:B------:R-:W-:Y:S05]  /*4240*/  BRA `(.L_x_209) ;  /* 0x0000000000047947 */ /* 0x000fea0003800000 */
.L_x_206:
[----:B------:R0:W-:Y:S02]  /*4250*/  STG.E.64 desc[UR14][R26.64+0x18], R2 ;  /* 0x000018021a007986 */ /* 0x0001e4000c101b0e */
.L_x_209:
[----:B------:R-:W-:Y:S05]  /*4260*/  BSYNC.RECONVERGENT B1 ;  /* 0x0000000000017941 */ /* 0x000fea0003800200 */
.L_x_205:
[----:B01234-:R-:W-:Y:S01]  /*4270*/  IADD3 R26, P0, PT, R26, 0x40, RZ ;  /* 0x000000401a1a7810 */ /* 0x01ffe20007f1e0ff */
[----:B------:R-:W-:-:S04]  /*4280*/  VIADD R29, R29, 0x8 ;  /* 0x000000081d1d7836 */ /* 0x000fc80000000000 */
[----:B------:R-:W-:Y:S01]  /*4290*/  IMAD.X R27, RZ, RZ, R27, P0 ;  /* 0x000000ffff1b7224 */ /* 0x000fe200000e061b */
[----:B------:R-:W-:Y:S07]  /*42a0*/  BRA.U UP0, `(.L_x_210) ;  /* 0xfffffff100487547 */ /* 0x000fee000b83ffff */
.L_x_170:
[----:B------:R-:W-:-:S13]  /*42b0*/  ISETP.NE.AND P0, PT, RZ, UR6, PT ;  /* 0x00000006ff007c0c */ /* 0x000fda000bf05270 */
[----:B------:R-:W-:Y:S05]  /*42c0*/  @!P0 EXIT ;  /* 0x000000000000894d */ /* 0x000fea0003800000 */
[----:B------:R-:W0:Y:S01]  /*42d0*/  LDCU UR5, c[0x0][0x3b4] ;  /* 0x00007680ff0577ac */ /* 0x000e220008000800 */
[----:B------:R-:W-:Y:S02]  /*42e0*/  UISETP.GE.U32.AND UP0, UPT, UR6, 0x4, UPT ;  /* 0x000000040600788c */ /* 0x000fe4000bf06070 */
[----:B0-----:R-:W-:-:S07]  /*42f0*/  ULOP3.LUT UR5, UR5, 0x3, URZ, 0xc0, !UPT ;  /* 0x0000000305057892 */ /* 0x001fce000f8ec0ff */
[----:B------:R-:W-:Y:S05]  /*4300*/  BRA.U !UP0, `(.L_x_211) ;  /* 0x0000000908007547 */ /* 0x000fea000b800000 */
[----:B------:R-:W-:Y:S01]  /*4310*/  DSETP.NEU.AND P0, PT, R6, RZ, PT ;  /* 0x000000ff0600722a */ /* 0x000fe20003f0d000 */
[----:B------:R-:W-:-:S13]  /*4320*/  BSSY.RECONVERGENT B1, `(.L_x_212) ;  /* 0x0000021000017945 */ /* 0x000fda0003800200 */
[----:B------:R-:W-:Y:S05]  /*4330*/  @!P0 BRA `(.L_x_213) ;  /* 0x00000000006c8947 */ /* 0x000fea0003800000 */
[----:B------:R-:W0:Y:S01]  /*4340*/  LDC.64 R4, c[0x0][0x3a8] ;  /* 0x0000ea00ff047b82 */ /* 0x000e220000000a00 */
[----:B------:R-:W-:-:S05]  /*4350*/  IADD3 R9, PT, PT, R0, UR4, RZ ;  /* 0x0000000400097c10 */ /* 0x000fca000fffe0ff */
        /* <DEDUP_REMOVED lines=22> */
.L_x_215:
[----:B------:R-:W-:Y:S05]  /*44c0*/  BSYNC.RECONVERGENT B2 ;  /* 0x0000000000027941 */ /* 0x000fea0003800200 */
.L_x_214:
[----:B------:R0:W-:Y:S01]  /*44d0*/  STG.E.64 desc[UR14][R4.64], R10 ;  /* 0x0000000a04007986 */ /* 0x0001e2000c101b0e */
[----:B------:R-:W-:Y:S05]  /*44e0*/  BRA `(.L_x_216) ;  /* 0x0000000000107947 */ /* 0x000fea0003800000 */
.L_x_213:
[----:B------:R-:W0:Y:S01]  /*44f0*/  LDC.64 R4, c[0x0][0x3a8] ;  /* 0x0000ea00ff047b82 */ /* 0x000e220000000a00 */
[----:B------:R-:W-:-:S04]  /*4500*/  VIADD R9, R0, UR4 ;  /* 0x0000000400097c36 */ /* 0x000fc80008000000 */
[----:B0-----:R-:W-:-:S05]  /*4510*/  IMAD.WIDE R4, R9, 0x8, R4 ;  /* 0x0000000809047825 */ /* 0x001fca00078e0204 */
[----:B------:R1:W-:Y:S02]  /*4520*/  STG.E.64 desc[UR14][R4.64], R2 ;  /* 0x0000000204007986 */ /* 0x0003e4000c101b0e */
.L_x_216:
[----:B------:R-:W-:Y:S05]  /*4530*/  BSYNC.RECONVERGENT B1 ;  /* 0x0000000000017941 */ /* 0x000fea0003800200 */
.L_x_212:
[----:B------:R-:W2:Y:S01]  /*4540*/  LDCU.64 UR6, c[0x0][0x3a8] ;  /* 0x00007500ff0677ac */ /* 0x000ea20008000a00 */
[----:B------:R-:W-:Y:S01]  /*4550*/  DSETP.NEU.AND P1, PT, R6, RZ, PT ;  /* 0x000000ff0600722a */ /* 0x000fe20003f2d000 */
[C---:B01----:R-:W-:Y:S01]  /*4560*/  IADD3 R5, P0, PT, R0.reuse, UR4, RZ ;  /* 0x0000000400057c10 */ /* 0x043fe2000ff1e0ff */
[----:B------:R-:W-:Y:S03]  /*4570*/  BSSY.RECONVERGENT B1, `(.L_x_217) ;  /* 0x000001e000017945 */ /* 0x000fe60003800200 */
[----:B------:R-:W-:Y:S02]  /*4580*/  LEA.HI.X.SX32 R8, R0, RZ, 0x1, P0 ;  /* 0x000000ff00087211 */ /* 0x000fe400000f0eff */
[----:B--2---:R-:W-:-:S04]  /*4590*/  LEA R4, P0, R5, UR6, 0x3 ;  /* 0x0000000605047c11 */ /* 0x004fc8000f8018ff */
[----:B------:R-:W-:-:S03]  /*45a0*/  LEA.HI.X R5, R5, UR7, R8, 0x3, P0 ;  /* 0x0000000705057c11 */ /* 0x000fc600080f1c08 */
[----:B------:R-:W-:Y:S06]  /*45b0*/  @!P1 BRA `(.L_x_218) ;  /* 0x0000000000609947 */ /* 0x000fec0003800000 */
        /* <DEDUP_REMOVED lines=19> */
[----:B------:R-:W-:Y:S05]  /*46f0*/  CALL.REL.NOINC `($__internal_2_$__cuda_sm20_div_rn_f64_full) ;  /* 0x0000000c006c7944 */ /* 0x000fea0003c00000 */
[----:B------:R-:W-:-:S07]  /*4700*/  IMAD.MOV.U32 R11, RZ, RZ, R9 ;  /* 0x000000ffff0b7224 */ /* 0x000fce00078e0009 */
.L_x_220:
[----:B------:R-:W-:Y:S05]  /*4710*/  BSYNC.RECONVERGENT B2 ;  /* 0x0000000000027941 */ /* 0x000fea0003800200 */
.L_x_219:
[----:B------:R0:W-:Y:S01]  /*4720*/  STG.E.64 desc[UR14][R4.64+0x8], R10 ;  /* 0x0000080a04007986 */ /* 0x0001e2000c101b0e */
[----:B------:R-:W-:Y:S05]  /*4730*/  BRA `(.L_x_221) ;  /* 0x0000000000047947 */ /* 0x000fea0003800000 */
.L_x_218:
[----:B------:R1:W-:Y:S02]  /*4740*/  STG.E.64 desc[UR14][R4.64+0x8], R2 ;  /* 0x0000080204007986 */ /* 0x0003e4000c101b0e */
.L_x_221:
[----:B------:R-:W-:Y:S05]  /*4750*/  BSYNC.RECONVERGENT B1 ;  /* 0x0000000000017941 */ /* 0x000fea0003800200 */
.L_x_217:
[----:B------:R-:W-:Y:S01]  /*4760*/  DSETP.NEU.AND P0, PT, R6, RZ, PT ;  /* 0x000000ff0600722a */ /* 0x000fe20003f0d000 */
[----:B------:R-:W-:-:S13]  /*4770*/  BSSY.RECONVERGENT B1, `(.L_x_222) ;  /* 0x000001b000017945 */ /* 0x000fda0003800200 */
[----:B------:R-:W-:Y:S05]  /*4780*/  @!P0 BRA `(.L_x_223) ;  /* 0x0000000000608947 */ /* 0x000fea0003800000 */
        /* <DEDUP_REMOVED lines=19> */
[----:B-1----:R-:W-:Y:S05]  /*48c0*/  CALL.REL.NOINC `($__internal_2_$__cuda_sm20_div_rn_f64_full) ;  /* 0x0000000800f87944 */ /* 0x002fea0003c00000 */
[----:B------:R-:W-:-:S07]  /*48d0*/  IMAD.MOV.U32 R11, RZ, RZ, R9 ;  /* 0x000000ffff0b7224 */ /* 0x000fce00078e0009 */
.L_x_225:
[----:B------:R-:W-:Y:S05]  /*48e0*/  BSYNC.RECONVERGENT B2 ;  /* 0x0000000000027941 */ /* 0x000fea0003800200 */
.L_x_224:
[----:B------:R0:W-:Y:S01]  /*48f0*/  STG.E.64 desc[UR14][R4.64+0x10], R10 ;  /* 0x0000100a04007986 */ /* 0x0001e2000c101b0e */
[----:B------:R-:W-:Y:S05]  /*4900*/  BRA `(.L_x_226) ;  /* 0x0000000000047947 */ /* 0x000fea0003800000 */
.L_x_223:
[----:B------:R2:W-:Y:S02]  /*4910*/  STG.E.64 desc[UR14][R4.64+0x10], R2 ;  /* 0x0000100204007986 */ /* 0x0005e4000c101b0e */
.L_x_226:
[----:B------:R-:W-:Y:S05]  /*4920*/  BSYNC.RECONVERGENT B1 ;  /* 0x0000000000017941 */ /* 0x000fea0003800200 */
.L_x_222:
[----:B------:R-:W-:Y:S01]  /*4930*/  DSETP.NEU.AND P0, PT, R6, RZ, PT ;  /* 0x000000ff0600722a */ /* 0x000fe20003f0d000 */
[----:B------:R-:W-:-:S13]  /*4940*/  BSSY.RECONVERGENT B1, `(.L_x_227) ;  /* 0x000001b000017945 */ /* 0x000fda0003800200 */
[----:B------:R-:W-:Y:S05]  /*4950*/  @!P0 BRA `(.L_x_228) ;  /* 0x0000000000608947 */ /* 0x000fea0003800000 */
        /* <DEDUP_REMOVED lines=9> */
[----:B---3--:R-:W-:Y:S01]  /*49f0*/  DMUL R10, R12, R14 ;  /* 0x0000000e0c0a7228 */ /* 0x008fe20000000000 */
        /* <DEDUP_REMOVED lines=9> */
[----:B-12---:R-:W-:Y:S05]  /*4a90*/  CALL.REL.NOINC `($__internal_2_$__cuda_sm20_div_rn_f64_full) ;  /* 0x0000000800847944 */ /* 0x006fea0003c00000 */
[----:B------:R-:W-:-:S07]  /*4aa0*/  IMAD.MOV.U32 R11, RZ, RZ, R9 ;  /* 0x000000ffff0b7224 */ /* 0x000fce00078e0009 */
.L_x_230:
[----:B------:R-:W-:Y:S05]  /*4ab0*/  BSYNC.RECONVERGENT B2 ;  /* 0x0000000000027941 */ /* 0x000fea0003800200 */
.L_x_229:
[----:B------:R0:W-:Y:S01]  /*4ac0*/  STG.E.64 desc[UR14][R4.64+0x18], R10 ;  /* 0x0000180a04007986 */ /* 0x0001e2000c101b0e */
[----:B------:R-:W-:Y:S05]  /*4ad0*/  BRA `(.L_x_231) ;  /* 0x0000000000047947 */ /* 0x000fea0003800000 */
.L_x_228:
[----:B------:R3:W-:Y:S02]  /*4ae0*/  STG.E.64 desc[UR14][R4.64+0x18], R2 ;  /* 0x0000180204007986 */ /* 0x0007e4000c101b0e */
.L_x_231:
[----:B------:R-:W-:Y:S05]  /*4af0*/  BSYNC.RECONVERGENT B1 ;  /* 0x0000000000017941 */ /* 0x000fea0003800200 */
.L_x_227:
[----:B------:R-:W-:-:S12]  /*4b00*/  UIADD3 UR4, UPT, UPT, UR4, 0x4, URZ ;  /* 0x0000000404047890 */ /* 0x000fd8000fffe0ff */
.L_x_211:
[----:B------:R-:W-:-:S13]  /*4b10*/  ISETP.NE.AND P0, PT, RZ, UR5, PT ;  /* 0x00000005ff007c0c */ /* 0x000fda000bf05270 */
[----:B------:R-:W-:Y:S05]  /*4b20*/  @!P0 EXIT ;  /* 0x000000000000894d */ /* 0x000fea0003800000 */
[----:B------:R-:W-:-:S09]  /*4b30*/  UISETP.NE.AND UP0, UPT, UR5, 0x1, UPT ;  /* 0x000000010500788c */ /* 0x000fd2000bf05270 */
[----:B------:R-:W-:Y:S05]  /*4b40*/  BRA.U !UP0, `(.L_x_232) ;  /* 0x00000005082c7547 */ /* 0x000fea000b800000 */
[----:B------:R-:W-:Y:S01]  /*4b50*/  DSETP.NEU.AND P0, PT, R6, RZ, PT ;  /* 0x000000ff0600722a */ /* 0x000fe20003f0d000 */
[----:B------:R-:W-:-:S13]  /*4b60*/  BSSY.RECONVERGENT B1, `(.L_x_233) ;  /* 0x0000021000017945 */ /* 0x000fda0003800200 */
[----:B------:R-:W-:Y:S05]  /*4b70*/  @!P0 BRA `(.L_x_234) ;  /* 0x00000000006c8947 */ /* 0x000fea0003800000 */
[----:B0123--:R-:W0:Y:S01]  /*4b80*/  LDC.64 R4, c[0x0][0x3a8] ;  /* 0x0000ea00ff047b82 */ /* 0x00fe220000000a00 */
        /* <DEDUP_REMOVED lines=23> */
.L_x_236:
[----:B------:R-:W-:Y:S05]  /*4d00*/  BSYNC.RECONVERGENT B2 ;  /* 0x0000000000027941 */ /* 0x000fea0003800200 */
.L_x_235:
[----:B------:R0:W-:Y:S01]  /*4d10*/  STG.E.64 desc[UR14][R4.64], R10 ;  /* 0x0000000a04007986 */ /* 0x0001e2000c101b0e */
[----:B------:R-:W-:Y:S05]  /*4d20*/  BRA `(.L_x_237) ;  /* 0x0000000000107947 */ /* 0x000fea0003800000 */
.L_x_234:
[----:B0123--:R-:W0:Y:S01]  /*4d30*/  LDC.64 R4, c[0x0][0x3a8] ;  /* 0x0000ea00ff047b82 */ /* 0x00fe220000000a00 */
[----:B------:R-:W-:-:S04]  /*4d40*/  VIADD R9, R0, UR4 ;  /* 0x0000000400097c36 */ /* 0x000fc80008000000 */
[----:B0-----:R-:W-:-:S05]  /*4d50*/  IMAD.WIDE R4, R9, 0x8, R4 ;  /* 0x0000000809047825 */ /* 0x001fca00078e0204 */
[----:B------:R1:W-:Y:S02]  /*4d60*/  STG.E.64 desc[UR14][R4.64], R2 ;  /* 0x0000000204007986 */ /* 0x0003e4000c101b0e */
.L_x_237:
[----:B------:R-:W-:Y:S05]  /*4d70*/  BSYNC.RECONVERGENT B1 ;  /* 0x0000000000017941 */ /* 0x000fea0003800200 */
.L_x_233:
[----:B------:R-:W-:Y:S01]  /*4d80*/  DSETP.NEU.AND P0, PT, R6, RZ, PT ;  /* 0x000000ff0600722a */ /* 0x000fe20003f0d000 */
[----:B------:R-:W-:-:S13]  /*4d90*/  BSSY.RECONVERGENT B1, `(.L_x_238) ;  /* 0x0000025000017945 */ /* 0x000fda0003800200 */
[----:B------:R-:W-:Y:S05]  /*4da0*/  @!P0 BRA `(.L_x_239) ;  /* 0x0000000000748947 */ /* 0x000fea0003800000 */
[----:B------:R-:W2:Y:S01]  /*4db0*/  LDCU.64 UR6, c[0x0][0x3a8] ;  /* 0x00007500ff0677ac */ /* 0x000ea20008000a00 */
[----:B01----:R-:W-:-:S04]  /*4dc0*/  IADD3 R5, P0, PT, R0, UR4, RZ ;  /* 0x0000000400057c10 */ /* 0x003fc8000ff1e0ff */
[----:B------:R-:W-:Y:S02]  /*4dd0*/  LEA.HI.X.SX32 R8, R0, RZ, 0x1, P0 ;  /* 0x000000ff00087211 */ /* 0x000fe400000f0eff */
[----:B--2---:R-:W-:-:S04]  /*4de0*/  LEA R4, P0, R5, UR6, 0x3 ;  /* 0x0000000605047c11 */ /* 0x004fc8000f8018ff */
[----:B------:R-:W-:-:S05]  /*4df0*/  LEA.HI.X R5, R5, UR7, R8, 0x3, P0 ;  /* 0x0000000705057c11 */ /* 0x000fca00080f1c08 */
        /* <DEDUP_REMOVED lines=21> */
.L_x_241:
[----:B------:R-:W-:Y:S05]  /*4f50*/  BSYNC.RECONVERGENT B2 ;  /* 0x0000000000027941 */ /* 0x000fea0003800200 */
.L_x_240:
[----:B------:R0:W-:Y:S01]  /*4f60*/  STG.E.64 desc[UR14][R4.64+0x8], R10 ;  /* 0x0000080a04007986 */ /* 0x0001e2000c101b0e */
[----:B------:R-:W-:Y:S05]  /*4f70*/  BRA `(.L_x_242) ;  /* 0x0000000000187947 */ /* 0x000fea0003800000 */
.L_x_239:
[----:B------:R-:W2:Y:S01]  /*4f80*/  LDCU.64 UR6, c[0x0][0x3a8] ;  /* 0x00007500ff0677ac */ /* 0x000ea20008000a00 */
[----:B01----:R-:W-:-:S04]  /*4f90*/  IADD3 R5, P0, PT, R0, UR4, RZ ;  /* 0x0000000400057c10 */ /* 0x003fc8000ff1e0ff */
[----:B------:R-:W-:Y:S02]  /*4fa0*/  LEA.HI.X.SX32 R8, R0, RZ, 0x1, P0 ;  /* 0x000000ff00087211 */ /* 0x000fe400000f0eff */
[----:B--2---:R-:W-:-:S04]  /*4fb0*/  LEA R4, P0, R5, UR6, 0x3 ;  /* 0x0000000605047c11 */ /* 0x004fc8000f8018ff */
[----:B------:R-:W-:-:S05]  /*4fc0*/  LEA.HI.X R5, R5, UR7, R8, 0x3, P0 ;  /* 0x0000000705057c11 */ /* 0x000fca00080f1c08 */
[----:B------:R1:W-:Y:S04]  /*4fd0*/  STG.E.64 desc[UR14][R4.64+0x8], R2 ;  /* 0x0000080204007986 */ /* 0x0003e8000c101b0e */
.L_x_242:
[----:B------:R-:W-:Y:S05]  /*4fe0*/  BSYNC.RECONVERGENT B1 ;  /* 0x0000000000017941 */ /* 0x000fea0003800200 */
.L_x_238:
[----:B------:R-:W-:-:S12]  /*4ff0*/  UIADD3 UR4, UPT, UPT, UR4, 0x2, URZ ;  /* 0x0000000204047890 */ /* 0x000fd8000fffe0ff */
.L_x_232:
[----:B0123--:R-:W0:Y:S02]  /*5000*/  LDC R4, c[0x0][0x3b4] ;  /* 0x0000ed00ff047b82 */ /* 0x00fe240000000800 */
[----:B0-----:R-:W-:-:S04]  /*5010*/  LOP3.LUT R4, R4, 0x1, RZ, 0xc0, !PT ;  /* 0x0000000104047812 */ /* 0x001fc800078ec0ff */
[----:B------:R-:W-:-:S13]  /*5020*/  ISETP.NE.U32.AND P0, PT, R4, 0x1, PT ;  /* 0x000000010400780c */ /* 0x000fda0003f05070 */
[----:B------:R-:W-:Y:S05]  /*5030*/  @P0 EXIT ;  /* 0x000000000000094d */ /* 0x000fea0003800000 */
[----:B------:R-:W-:-:S14]  /*5040*/  DSETP.NEU.AND P0, PT, R6, RZ, PT ;  /* 0x000000ff0600722a */ /* 0x000fdc0003f0d000 */
        /* <DEDUP_REMOVED lines=25> */
.L_x_245:
[----:B------:R-:W-:Y:S05]  /*51e0*/  BSYNC.RECONVERGENT B1 ;  /* 0x0000000000017941 */ /* 0x000fea0003800200 */
.L_x_244:
[----:B------:R-:W-:Y:S01]  /*51f0*/  STG.E.64 desc[UR14][R2.64], R10 ;  /* 0x0000000a02007986 */ /* 0x000fe2000c101b0e */
[----:B------:R-:W-:Y:S05]  /*5200*/  EXIT ;  /* 0x000000000000794d */ /* 0x000fea0003800000 */
.L_x_243:
[----:B------:R-:W0:Y:S01]  /*5210*/  LDC.64 R4, c[0x0][0x3a8] ;  /* 0x0000ea00ff047b82 */ /* 0x000e220000000a00 */
[----:B------:R-:W-:-:S04]  /*5220*/  VIADD R7, R0, UR4 ;  /* 0x0000000400077c36 */ /* 0x000fc80008000000 */
[----:B0-----:R-:W-:-:S05]  /*5230*/  IMAD.WIDE R4, R7, 0x8, R4 ;  /* 0x0000000807047825 */ /* 0x001fca00078e0204 */
[----:B------:R-:W-:Y:S01]  /*5240*/  STG.E.64 desc[UR14][R4.64], R2 ;  /* 0x0000000204007986 */ /* 0x000fe2000c101b0e */
[----:B------:R-:W-:Y:S05]  /*5250*/  EXIT ;  /* 0x000000000000794d */ /* 0x000fea0003800000 */
        .weak           $__internal_1_$__cuda_sm20_dblrcp_rn_slowpath_v3
        .type           $__internal_1_$__cuda_sm20_dblrcp_rn_slowpath_v3,@function
        .size           $__internal_1_$__cuda_sm20_dblrcp_rn_slowpath_v3,($__internal_2_$__cuda_sm20_div_rn_f64_full - $__internal_1_$__cuda_sm20_dblrcp_rn_slowpath_v3)
$__internal_1_$__cuda_sm20_dblrcp_rn_slowpath_v3:
[----:B------:R-:W-:-:S14]  /*5260*/  DSETP.GTU.AND P0, PT, |R4|, +INF , PT ;  /* 0x7ff000000400742a */ /* 0x000fdc0003f0c200 */
[----:B------:R-:W-:Y:S05]  /*5270*/  @P0 BRA `(.L_x_246) ;  /* 0x00000000007c0947 */ /* 0x000fea0003800000 */
[----:B------:R-:W-:-:S05]  /*5280*/  LOP3.LUT R3, R5, 0x7fffffff, RZ, 0xc0, !PT ;  /* 0x7fffffff05037812 */ /* 0x000fca00078ec0ff */
[----:B------:R-:W-:-:S05]  /*5290*/  VIADD R8, R3, 0xffffffff ;  /* 0xffffffff03087836 */ /* 0x000fca0000000000 */
[----:B------:R-:W-:-:S13]  /*52a0*/  ISETP.GE.U32.AND P0, PT, R8, 0x7fefffff, PT ;  /* 0x7fefffff0800780c */ /* 0x000fda0003f06070 */
[----:B------:R-:W-:Y:S01]  /*52b0*/  @P0 LOP3.LUT R9, R5, 0x7ff00000, RZ, 0x3c, !PT ;  /* 0x7ff0000005090812 */ /* 0x000fe200078e3cff */
[----:B------:R-:W-:Y:S01]  /*52c0*/  @P0 IMAD.MOV.U32 R8, RZ, RZ, RZ ;  /* 0x000000ffff080224 */ /* 0x000fe200078e00ff */
[----:B------:R-:W-:Y:S06]  /*52d0*/  @P0 BRA `(.L_x_247) ;  /* 0x00000000006c0947 */ /* 0x000fec0003800000 */
[----:B------:R-:W-:-:S13]  /*52e0*/  ISETP.GE.U32.AND P0, PT, R3, 0x1000001, PT ;  /* 0x010000010300780c */ /* 0x000fda0003f06070 */
[----:B------:R-:W-:Y:S05]  /*52f0*/  @!P0 BRA `(.L_x_248) ;  /* 0x0000000000348947 */ /* 0x000fea0003800000 */
[----:B------:R-:W-:Y:S01]  /*5300*/  IADD3 R9, PT, PT, R5, -0x3fe00000, RZ ;  /* 0xc020000005097810 */ /* 0x000fe20007ffe0ff */
[----:B------:R-:W-:-:S03]  /*5310*/  IMAD.MOV.U32 R8, RZ, RZ, R4 ;  /* 0x000000ffff087224 */ /* 0x000fc600078e0004 */
[----:B------:R-:W0:Y:S03]  /*5320*/  MUFU.RCP64H R11, R9 ;  /* 0x00000009000b7308 */ /* 0x000e260000001800 */
[----:B0-----:R-:W-:-:S08]  /*5330*/  DFMA R12, -R8, R10, 1 ;  /* 0x3ff00000080c742b */ /* 0x001fd0000000010a */
[----:B------:R-:W-:-:S08]  /*5340*/  DFMA R12, R12, R12, R12 ;  /* 0x0000000c0c0c722b */ /* 0x000fd0000000000c */
[----:B------:R-:W-:-:S08]  /*5350*/  DFMA R12, R10, R12, R10 ;  /* 0x0000000c0a0c722b */ /* 0x000fd0000000000a */
[----:B------:R-:W-:-:S08]  /*5360*/  DFMA R10, -R8, R12, 1 ;  /* 0x3ff00000080a742b */ /* 0x000fd0000000010c */
[----:B------:R-:W-:-:S08]  /*5370*/  DFMA R10, R12, R10, R12 ;  /* 0x0000000a0c0a722b */ /* 0x000fd0000000000c */
[----:B------:R-:W-:-:S08]  /*5380*/  DMUL R10, R10, 2.2250738585072013831e-308 ;  /* 0x001000000a0a7828 */ /* 0x000fd00000000000 */
[----:B------:R-:W-:-:S08]  /*5390*/  DFMA R4, -R4, R10, 1 ;  /* 0x3ff000000404742b */ /* 0x000fd0000000010a */
[----:B------:R-:W-:-:S08]  /*53a0*/  DFMA R4, R4, R4, R4 ;  /* 0x000000040404722b */ /* 0x000fd00000000004 */
[----:B------:R-:W-:Y:S01]  /*53b0*/  DFMA R8, R10, R4, R10 ;  /* 0x000000040a08722b */ /* 0x000fe2000000000a */
[----:B------:R-:W-:Y:S10]  /*53c0*/  BRA `(.L_x_247) ;  /* 0x0000000000307947 */ /* 0x000ff40003800000 */
.L_x_248:
[----:B------:R-:W-:Y:S01]  /*53d0*/  DMUL R4, R4, 8.11296384146066816958e+31 ;  /* 0x4690000004047828 */ /* 0x000fe20000000000 */
[----:B------:R-:W-:-:S05]  /*53e0*/  IMAD.MOV.U32 R8, RZ, RZ, R10 ;  /* 0x000000ffff087224 */ /* 0x000fca00078e000a */
[----:B------:R-:W0:Y:S02]  /*53f0*/  MUFU.RCP64H R9, R5 ;  /* 0x0000000500097308 */ /* 0x000e240000001800 */
[----:B0-----:R-:W-:-:S08]  /*5400*/  DFMA R10, -R4, R8, 1 ;  /* 0x3ff00000040a742b */ /* 0x001fd00000000108 */
[----:B------:R-:W-:-:S08]  /*5410*/  DFMA R10, R10, R10, R10 ;  /* 0x0000000a0a0a722b */ /* 0x000fd0000000000a */
[----:B------:R-:W-:-:S08]  /*5420*/  DFMA R10, R8, R10, R8 ;  /* 0x0000000a080a722b */ /* 0x000fd00000000008 */
[----:B------:R-:W-:-:S08]  /*5430*/  DFMA R8, -R4, R10, 1 ;  /* 0x3ff000000408742b */ /* 0x000fd0000000010a */
[----:B------:R-:W-:-:S08]  /*5440*/  DFMA R8, R10, R8, R10 ;  /* 0x000000080a08722b */ /* 0x000fd0000000000a */
[----:B------:R-:W-:Y:S01]  /*5450*/  DMUL R8, R8, 8.11296384146066816958e+31 ;  /* 0x4690000008087828 */ /* 0x000fe20000000000 */
[----:B------:R-:W-:Y:S10]  /*5460*/  BRA `(.L_x_247) ;  /* 0x0000000000087947 */ /* 0x000ff40003800000 */
.L_x_246:
[----:B------:R-:W-:Y:S01]  /*5470*/  LOP3.LUT R9, R5, 0x80000, RZ, 0xfc, !PT ;  /* 0x0008000005097812 */ /* 0x000fe200078efcff */
[----:B------:R-:W-:-:S07]  /*5480*/  IMAD.MOV.U32 R8, RZ, RZ, R4 ;  /* 0x000000ffff087224 */ /* 0x000fce00078e0004 */
.L_x_247:
[----:B------:R-:W-:-:S04]  /*5490*/  MOV R3, 0x0 ;  /* 0x0000000000037802 */ /* 0x000fc80000000f00 */
[----:B------:R-:W-:Y:S05]  /*54a0*/  RET.REL.NODEC R2 `(_Z23computeResponsibilitiesPKdS0_S0_S0_S0_Pdiii) ;  /* 0xffffffa802d47950 */ /* 0x000fea0003c3ffff */
        .weak           $__internal_2_$__cuda_sm20_div_rn_f64_full
        .type           $__internal_2_$__cuda_sm20_div_rn_f64_full,@function
        .size           $__internal_2_$__cuda_sm20_div_rn_f64_full,($__internal_3_$__cuda_sm20_dsqrt_rn_f64_mediumpath_v1 - $__internal_2_$__cuda_sm20_div_rn_f64_full)
$__internal_2_$__cuda_sm20_div_rn_f64_full:
[----:B------:R-:W-:Y:S01]  /*54b0*/  FSETP.GEU.AND P2, PT, |R15|, 1.469367938527859385e-39, PT ;  /* 0x001000000f00780b */ /* 0x000fe20003f4e200 */
[----:B------:R-:W-:Y:S01]  /*54c0*/  IMAD.MOV.U32 R22, RZ, RZ, 0x1 ;  /* 0x00000001ff167424 */ /* 0x000fe200078e00ff */
[C---:B------:R-:W-:Y:S01]  /*54d0*/  FSETP.GEU.AND P0, PT, |R19|.reuse, 1.469367938527859385e-39, PT ;  /* 0x001000001300780b */ /* 0x040fe20003f0e200 */
[----:B------:R-:W-:Y:S01]  /*54e0*/  BSSY.RECONVERGENT B0, `(.L_x_249) ;  /* 0x0000059000007945 */ /* 0x000fe20003800200 */
[----:B------:R-:W-:Y:S02]  /*54f0*/  LOP3.LUT R16, R19, 0x800fffff, RZ, 0xc0, !PT ;  /* 0x800fffff13107812 */ /* 0x000fe400078ec0ff */
[----:B------:R-:W-:Y:S02]  /*5500*/  LOP3.LUT R9, R15, 0x7ff00000, RZ, 0xc0, !PT ;  /* 0x7ff000000f097812 */ /* 0x000fe400078ec0ff */
[----:B------:R-:W-:Y:S01]  /*5510*/  LOP3.LUT R17, R16, 0x3ff00000, RZ, 0xfc, !PT ;  /* 0x3ff0000010117812 */ /* 0x000fe200078efcff */
[----:B------:R-:W-:Y:S01]  /*5520*/  IMAD.MOV.U32 R16, RZ, RZ, R18 ;  /* 0x000000ffff107224 */ /* 0x000fe200078e0012 */
[----:B------:R-:W-:-:S02]  /*5530*/  LOP3.LUT R12, R19, 0x7ff00000, RZ, 0xc0, !PT ;  /* 0x7ff00000130c7812 */ /* 0x000fc400078ec0ff */
[----:B------:R-:W-:Y:S01]  /*5540*/  MOV R20, R14 ;  /* 0x0000000e00147202 */ /* 0x000fe20000000f00 */
[----:B------:R-:W-:Y:S01]  /*5550*/  @!P2 IMAD.MOV.U32 R30, RZ, RZ, RZ ;  /* 0x000000ffff1ea224 */ /* 0x000fe200078e00ff */
[----:B------:R-:W-:Y:S01]  /*5560*/  @!P2 LOP3.LUT R10, R19, 0x7ff00000, RZ, 0xc0, !PT ;  /* 0x7ff00000130aa812 */ /* 0x000fe200078ec0ff */
[----:B------:R-:W-:Y:S01]  /*5570*/  @!P0 DMUL R16, R18, 8.98846567431157953865e+307 ;  /* 0x7fe0000012108828 */ /* 0x000fe20000000000 */
[C---:B------:R-:W-:Y:S02]  /*5580*/  ISETP.GE.U32.AND P1, PT, R9.reuse, R12, PT ;  /* 0x0000000c0900720c */ /* 0x040fe40003f26070 */
[----:B------:R-:W-:Y:S01]  /*5590*/  @!P2 ISETP.GE.U32.AND P3, PT, R9, R10, PT ;  /* 0x0000000a0900a20c */ /* 0x000fe20003f66070 */
[----:B------:R-:W-:Y:S02]  /*55a0*/  IMAD.MOV.U32 R10, RZ, RZ, 0x1ca00000 ;  /* 0x1ca00000ff0a7424 */ /* 0x000fe400078e00ff */
[----:B------:R-:W0:Y:S03]  /*55b0*/  MUFU.RCP64H R23, R17 ;  /* 0x0000001100177308 */ /* 0x000e260000001800 */
[----:B------:R-:W-:-:S02]  /*55c0*/  @!P2 SEL R11, R10, 0x63400000, !P3 ;  /* 0x634000000a0ba807 */ /* 0x000fc40005800000 */
[----:B------:R-:W-:Y:S02]  /*55d0*/  SEL R21, R10, 0x63400000, !P1 ;  /* 0x634000000a157807 */ /* 0x000fe40004800000 */
[--C-:B------:R-:W-:Y:S02]  /*55e0*/  @!P2 LOP3.LUT R11, R11, 0x80000000, R15.reuse, 0xf8, !PT ;  /* 0x800000000b0ba812 */ /* 0x100fe400078ef80f */
[----:B------:R-:W-:Y:S02]  /*55f0*/  LOP3.LUT R21, R21, 0x800fffff, R15, 0xf8, !PT ;  /* 0x800fffff15157812 */ /* 0x000fe400078ef80f */
[----:B------:R-:W-:Y:S02]  /*5600*/  @!P2 LOP3.LUT R31, R11, 0x100000, RZ, 0xfc, !PT ;  /* 0x001000000b1fa812 */ /* 0x000fe400078efcff */
[----:B------:R-:W-:Y:S02]  /*5610*/  MOV R11, R9 ;  /* 0x00000009000b7202 */ /* 0x000fe40000000f00 */
[----:B------:R-:W-:-:S02]  /*5620*/  @!P0 LOP3.LUT R12, R17, 0x7ff00000, RZ, 0xc0, !PT ;  /* 0x7ff00000110c8812 */ /* 0x000fc400078ec0ff */
[----:B------:R-:W-:Y:S02]  /*5630*/  @!P2 DFMA R20, R20, 2, -R30 ;  /* 0x400000001414a82b */ /* 0x000fe4000000081e */
[----:B0-----:R-:W-:-:S08]  /*5640*/  DFMA R30, R22, -R16, 1 ;  /* 0x3ff00000161e742b */ /* 0x001fd00000000810 */
[----:B------:R-:W-:Y:S01]  /*5650*/  DFMA R30, R30, R30, R30 ;  /* 0x0000001e1e1e722b */ /* 0x000fe2000000001e */
[----:B------:R-:W-:-:S05]  /*5660*/  @!P2 LOP3.LUT R11, R21, 0x7ff00000, RZ, 0xc0, !PT ;  /* 0x7ff00000150ba812 */ /* 0x000fca00078ec0ff */
[----:B------:R-:W-:Y:S02]  /*5670*/  VIADD R13, R11, 0xffffffff ;  /* 0xffffffff0b0d7836 */ /* 0x000fe40000000000 */
[----:B------:R-:W-:-:S03]  /*5680*/  DFMA R22, R22, R30, R22 ;  /* 0x0000001e1616722b */ /* 0x000fc60000000016 */
[----:B------:R-:W-:Y:S01]  /*5690*/  ISETP.GT.U32.AND P0, PT, R13, 0x7feffffe, PT ;  /* 0x7feffffe0d00780c */ /* 0x000fe20003f04070 */
[----:B------:R-:W-:-:S04]  /*56a0*/  VIADD R13, R12, 0xffffffff ;  /* 0xffffffff0c0d7836 */ /* 0x000fc80000000000 */
[----:B------:R-:W-:Y:S01]  /*56b0*/  DFMA R32, R22, -R16, 1 ;  /* 0x3ff000001620742b */ /* 0x000fe20000000810 */
[----:B------:R-:W-:-:S07]  /*56c0*/  ISETP.GT.U32.OR P0, PT, R13, 0x7feffffe, P0 ;  /* 0x7feffffe0d00780c */ /* 0x000fce0000704470 */
[----:B------:R-:W-:-:S08]  /*56d0*/  DFMA R32, R22, R32, R22 ;  /* 0x000000201620722b */ /* 0x000fd00000000016 */
[----:B------:R-:W-:-:S08]  /*56e0*/  DMUL R30, R32, R20 ;  /* 0x00000014201e7228 */ /* 0x000fd00000000000 */
[----:B------:R-:W-:-:S08]  /*56f0*/  DFMA R22, R30, -R16, R20 ;  /* 0x800000101e16722b */ /* 0x000fd00000000014 */
[----:B------:R-:W-:Y:S01]  /*5700*/  DFMA R22, R32, R22, R30 ;  /* 0x000000162016722b */ /* 0x000fe2000000001e */
[----:B------:R-:W-:Y:S10]  /*5710*/  @P0 BRA `(.L_x_250) ;  /* 0x0000000000740947 */ /* 0x000ff40003800000 */
[----:B------:R-:W-:-:S04]  /*5720*/  LOP3.LUT R12, R19, 0x7ff00000, RZ, 0xc0, !PT ;  /* 0x7ff00000130c7812 */ /* 0x000fc800078ec0ff */
[CC--:B------:R-:W-:Y:S02]  /*5730*/  VIADDMNMX R11, R9.reuse, -R12.reuse, 0xb9600000, !PT ;  /* 0xb9600000090b7446 */ /* 0x0c0fe4000780090c */
[----:B------:R-:W-:Y:S01]  /*5740*/  ISETP.GE.U32.AND P0, PT, R9, R12, PT ;  /* 0x0000000c0900720c */ /* 0x000fe20003f06070 */
[----:B------:R-:W-:Y:S01]  /*5750*/  IMAD.MOV.U32 R12, RZ, RZ, RZ ;  /* 0x000000ffff0c7224 */ /* 0x000fe200078e00ff */
        /* <DEDUP_REMOVED lines=25> */
.L_x_250:
        /* <DEDUP_REMOVED lines=13> */
[----:B------:R-:W-:Y:S01]  /*59c0*/  @P0 MOV R30, RZ ;  /* 0x000000ff001e0202 */ /* 0x000fe20000000f00 */
[----:B------:R-:W-:Y:S02]  /*59d0*/  @!P0 IMAD.MOV.U32 R31, RZ, RZ, R15 ;  /* 0x000000ffff1f8224 */ /* 0x000fe400078e000f */
[----:B------:R-:W-:Y:S01]  /*59e0*/  @P0 IMAD.MOV.U32 R31, RZ, RZ, R9 ;  /* 0x000000ffff1f0224 */ /* 0x000fe200078e0009 */
[----:B------:R-:W-:Y:S06]  /*59f0*/  BRA `(.L_x_251) ;  /* 0x00000000001c7947 */ /* 0x000fec0003800000 */
.L_x_253:
[----:B------:R-:W-:Y:S01]  /*5a00*/  LOP3.LUT R9, R19, 0x80000, RZ, 0xfc, !PT ;  /* 0x0008000013097812 */ /* 0x000fe200078efcff */
[----:B------:R-:W-:-:S03]  /*5a10*/  IMAD.MOV.U32 R30, RZ, RZ, R18 ;  /* 0x000000ffff1e7224 */ /* 0x000fc600078e0012 */
[----:B------:R-:W-:Y:S01]  /*5a20*/  MOV R31, R9 ;  /* 0x00000009001f7202 */ /* 0x000fe20000000f00 */
[----:B------:R-:W-:Y:S06]  /*5a30*/  BRA `(.L_x_251) ;  /* 0x00000000000c7947 */ /* 0x000fec0003800000 */
.L_x_252:
[----:B------:R-:W-:Y:S01]  /*5a40*/  LOP3.LUT R9, R15, 0x80000, RZ, 0xfc, !PT ;  /* 0x000800000f097812 */ /* 0x000fe200078efcff */
[----:B------:R-:W-:-:S04]  /*5a50*/  IMAD.MOV.U32 R30, RZ, RZ, R14 ;  /* 0x000000ffff1e7224 */ /* 0x000fc800078e000e */
[----:B------:R-:W-:-:S07]  /*5a60*/  IMAD.MOV.U32 R31, RZ, RZ, R9 ;  /* 0x000000ffff1f7224 */ /* 0x000fce00078e0009 */
.L_x_251:
[----:B------:R-:W-:Y:S05]  /*5a70*/  BSYNC.RECONVERGENT B0 ;  /* 0x0000000000007941 */ /* 0x000fea0003800200 */
.L_x_249:
[----:B------:R-:W-:Y:S02]  /*5a80*/  HFMA2 R13, -RZ, RZ, 0, 0 ;  /* 0x00000000ff0d7431 */ /* 0x000fe400000001ff */
[----:B------:R-:W-:Y:S01]  /*5a90*/  IMAD.MOV.U32 R12, RZ, RZ, R8 ;  /* 0x000000ffff0c7224 */ /* 0x000fe200078e0008 */
[----:B------:R-:W-:Y:S01]  /*5aa0*/  MOV R10, R30 ;  /* 0x0000001e000a7202 */ /* 0x000fe20000000f00 */
[----:B------:R-:W-:Y:S02]  /*5ab0*/  IMAD.MOV.U32 R9, RZ, RZ, R31 ;  /* 0x000000ffff097224 */ /* 0x000fe400078e001f */
[----:B------:R-:W-:Y:S05]  /*5ac0*/  RET.REL.NODEC R12 `(_Z23computeResponsibilitiesPKdS0_S0_S0_S0_Pdiii) ;  /* 0xffffffa40c4c7950 */ /* 0x000fea0003c3ffff */
        .weak           $__internal_3_$__cuda_sm20_dsqrt_rn_f64_mediumpath_v1
        .type           $__internal_3_$__cuda_sm20_dsqrt_rn_f64_mediumpath_v1,@function
        .size           $__internal_3_$__cuda_sm20_dsqrt_rn_f64_mediumpath_v1,($_Z23computeResponsibilitiesPKdS0_S0_S0_S0_Pdiii$__internal_accurate_pow - $__internal_3_$__cuda_sm20_dsqrt_rn_f64_mediumpath_v1)
$__internal_3_$__cuda_sm20_dsqrt_rn_f64_mediumpath_v1:
[----:B------:R-:W-:-:S13]  /*5ad0*/  ISETP.GE.U32.AND P0, PT, R20, -0x3400000, PT ;  /* 0xfcc000001400780c */ /* 0x000fda0003f06070 */
[----:B------:R-:W-:Y:S05]  /*5ae0*/  @!P0 BRA `(.L_x_254) ;  /* 0x0000000000208947 */ /* 0x000fea0003800000 */
[----:B------:R-:W-:-:S10]  /*5af0*/  DFMA.RM R12, R12, R8, R16 ;  /* 0x000000080c0c722b */ /* 0x000fd40000004010 */
[----:B------:R-:W-:-:S05]  /*5b00*/  IADD3 R8, P0, PT, R12, 0x1, RZ ;  /* 0x000000010c087810 */ /* 0x000fca0007f1e0ff */
[----:B------:R-:W-:-:S06]  /*5b10*/  IMAD.X R9, RZ, RZ, R13, P0 ;  /* 0x000000ffff097224 */ /* 0x000fcc00000e060d */
[----:B------:R-:W-:-:S08]  /*5b20*/  DFMA.RP R10, -R12, R8, R10 ;  /* 0x000000080c0a722b */ /* 0x000fd0000000810a */
[----:B------:R-:W-:-:S06]  /*5b30*/  DSETP.GT.AND P0, PT, R10, RZ, PT ;  /* 0x000000ff0a00722a */ /* 0x000fcc0003f04000 */
[----:B------:R-:W-:Y:S02]  /*5b40*/  FSEL R8, R8, R12, P0 ;  /* 0x0000000c08087208 */ /* 0x000fe40000000000 */
[----:B------:R-:W-:Y:S01]  /*5b50*/  FSEL R9, R9, R13, P0 ;  /* 0x0000000d09097208 */ /* 0x000fe20000000000 */
[----:B------:R-:W-:Y:S06]  /*5b60*/  BRA `(.L_x_255) ;  /* 0x0000000000647947 */ /* 0x000fec0003800000 */
.L_x_254:
[----:B------:R-:W-:-:S14]  /*5b70*/  DSETP.NE.AND P0, PT, R10, RZ, PT ;  /* 0x000000ff0a00722a */ /* 0x000fdc0003f05000 */
[----:B------:R-:W-:Y:S05]  /*5b80*/  @!P0 BRA `(.L_x_256) ;  /* 0x0000000000588947 */ /* 0x000fea0003800000 */
[----:B------:R-:W-:-:S13]  /*5b90*/  ISETP.GE.AND P0, PT, R11, RZ, PT ;  /* 0x000000ff0b00720c */ /* 0x000fda0003f06270 */
[----:B------:R-:W-:Y:S01]  /*5ba0*/  @!P0 IMAD.MOV.U32 R8, RZ, RZ, 0x0 ;  /* 0x00000000ff088424 */ /* 0x000fe200078e00ff */
[----:B------:R-:W-:Y:S01]  /*5bb0*/  @!P0 MOV R9, 0xfff80000 ;  /* 0xfff8000000098802 */ /* 0x000fe20000000f00 */
[----:B------:R-:W-:Y:S06]  /*5bc0*/  @!P0 BRA `(.L_x_255) ;  /* 0x00000000004c8947 */ /* 0x000fec0003800000 */
[----:B------:R-:W-:-:S13]  /*5bd0*/  ISETP.GT.AND P0, PT, R11, 0x7fefffff, PT ;  /* 0x7fefffff0b00780c */ /* 0x000fda0003f04270 */
[----:B------:R-:W-:Y:S05]  /*5be0*/  @P0 BRA `(.L_x_256) ;  /* 0x0000000000400947 */ /* 0x000fea0003800000 */
[----:B------:R-:W-:Y:S01]  /*5bf0*/  DMUL R10, R10, 8.11296384146066816958e+31 ;  /* 0x469000000a0a7828 */ /* 0x000fe20000000000 */
[----:B------:R-:W-:Y:S01]  /*5c00*/  IMAD.MOV.U32 R8, RZ, RZ, RZ ;  /* 0x000000ffff087224 */ /* 0x000fe200078e00ff */
[----:B------:R-:W-:Y:S01]  /*5c10*/  MOV R17, 0x3fd80000 ;  /* 0x3fd8000000117802 */ /* 0x000fe20000000f00 */
[----:B------:R-:W-:-:S03]  /*5c20*/  IMAD.MOV.U32 R16, RZ, RZ, 0x0 ;  /* 0x00000000ff107424 */ /* 0x000fc600078e00ff */
[----:B------:R-:W0:Y:S02]  /*5c30*/  MUFU.RSQ64H R9, R11 ;  /* 0x0000000b00097308 */ /* 0x000e240000001c00 */
[----:B0-----:R-:W-:-:S08]  /*5c40*/  DMUL R12, R8, R8 ;  /* 0x00000008080c7228 */ /* 0x001fd00000000000 */
[----:B------:R-:W-:-:S08]  /*5c50*/  DFMA R12, R10, -R12, 1 ;  /* 0x3ff000000a0c742b */ /* 0x000fd0000000080c */
[----:B------:R-:W-:Y:S02]  /*5c60*/  DFMA R16, R12, R16, 0.5 ;  /* 0x3fe000000c10742b */ /* 0x000fe40000000010 */
[----:B------:R-:W-:-:S08]  /*5c70*/  DMUL R12, R8, R12 ;  /* 0x0000000c080c7228 */ /* 0x000fd00000000000 */
[----:B------:R-:W-:-:S08]  /*5c80*/  DFMA R12, R16, R12, R8 ;  /* 0x0000000c100c722b */ /* 0x000fd00000000008 */
[----:B------:R-:W-:Y:S02]  /*5c90*/  DMUL R8, R10, R12 ;  /* 0x0000000c0a087228 */ /* 0x000fe40000000000 */
[----:B------:R-:W-:-:S06]  /*5ca0*/  VIADD R13, R13, 0xfff00000 ;  /* 0xfff000000d0d7836 */ /* 0x000fcc0000000000 */
[----:B------:R-:W-:-:S08]  /*5cb0*/  DFMA R16, R8, -R8, R10 ;  /* 0x800000080810722b */ /* 0x000fd0000000000a */
[----:B------:R-:W-:-:S10]  /*5cc0*/  DFMA R8, R12, R16, R8 ;  /* 0x000000100c08722b */ /* 0x000fd40000000008 */
[----:B------:R-:W-:Y:S01]  /*5cd0*/  VIADD R9, R9, 0xfcb00000 ;  /* 0xfcb0000009097836 */ /* 0x000fe20000000000 */
[----:B------:R-:W-:Y:S06]  /*5ce0*/  BRA `(.L_x_255) ;  /* 0x0000000000047947 */ /* 0x000fec0003800000 */
.L_x_256:
[----:B------:R-:W-:-:S11]  /*5cf0*/  DADD R8, R10, R10 ;  /* 0x000000000a087229 */ /* 0x000fd6000000000a */
.L_x_255:
[----:B------:R-:W-:-:S04]  /*5d00*/  MOV R19, 0x0 ;  /* 0x0000000000137802 */ /* 0x000fc80000000f00 */
[----:B------:R-:W-:Y:S05]  /*5d10*/  RET.REL.NODEC R18 `(_Z23computeResponsibilitiesPKdS0_S0_S0_S0_Pdiii) ;  /* 0xffffffa012b87950 */ /* 0x000fea0003c3ffff */
        .type           $_Z23computeResponsibilitiesPKdS0_S0_S0_S0_Pdiii$__internal_accurate_pow,@function
        .size           $_Z23computeResponsibilitiesPKdS0_S0_S0_S0_Pdiii$__internal_accurate_pow,(.L_x_263 - $_Z23computeResponsibilitiesPKdS0_S0_S0_S0_Pdiii$__internal_accurate_pow)
$_Z23computeResponsibilitiesPKdS0_S0_S0_S0_Pdiii$__internal_accurate_pow:
[----:B------:R-:W0:Y:S01]  /*5d20*/  MUFU.RCP64H R11, 1.7853975296020507812 ;  /* 0x3ffc90fd000b7908 */ /* 0x000e220000001800 */
[----:B------:R-:W-:Y:S01]  /*5d30*/  IMAD.MOV.U32 R8, RZ, RZ, -0x55dde974 ;  /* 0xaa22168cff087424 */ /* 0x000fe200078e00ff */
[----:B------:R-:W-:Y:S01]  /*5d40*/  MOV R10, RZ ;  /* 0x000000ff000a7202 */ /* 0x000fe20000000f00 */
[----:B------:R-:W-:Y:S01]  /*5d50*/  IMAD.MOV.U32 R9, RZ, RZ, 0x3ffc90fd ;  /* 0x3ffc90fdff097424 */ /* 0x000fe200078e00ff */
[----:B------:R-:W-:Y:S01]  /*5d60*/  UMOV UR4, 0xaeef4ba0 ;  /* 0xaeef4ba000047882 */ /* 0x000fe20000000000 */
[----:B------:R-:W-:Y:S01]  /*5d70*/  UMOV UR5, 0x3fcb7812 ;  /* 0x3fcb781200057882 */ /* 0x000fe20000000000 */
[----:B------:R-:W-:Y:S01]  /*5d80*/  IMAD.MOV.U32 R12, RZ, RZ, 0x41ad3b5a ;  /* 0x41ad3b5aff0c7424 */ /* 0x000fe200078e00ff */
[----:B------:R-:W-:Y:S01]  /*5d90*/  UMOV UR6, 0x7d2cafe2 ;  /* 0x7d2cafe200067882 */ /* 0x000fe20000000000 */
[----:B------:R-:W-:Y:S01]  /*5da0*/  IMAD.MOV.U32 R13, RZ, RZ, 0x3ed0f5d2 ;  /* 0x3ed0f5d2ff0d7424 */ /* 0x000fe200078e00ff */
[----:B------:R-:W-:Y:S01]  /*5db0*/  UMOV UR7, 0x3eb0f5ff ;  /* 0x3eb0f5ff00077882 */ /* 0x000fe20000000000 */
[----:B------:R-:W-:-:S05]  /*5dc0*/  IMAD.SHL.U32 R3, R7, 0x2, RZ ;  /* 0x0000000207037824 */ /* 0x000fca00078e00ff */
[----:B------:R-:W-:Y:S01]  /*5dd0*/  ISETP.GT.U32.AND P0, PT, R3, -0x2000001, PT ;  /* 0xfdffffff0300780c */ /* 0x000fe20003f04070 */
[----:B0-----:R-:W-:-:S08]  /*5de0*/  DFMA R8, R10, -R8, 1 ;  /* 0x3ff000000a08742b */ /* 0x001fd00000000808 */
[----:B------:R-:W-:-:S08]  /*5df0*/  DFMA R8, R8, R8, R8 ;  /* 0x000000080808722b */ /* 0x000fd00000000008 */
[----:B------:R-:W-:-:S08]  /*5e00*/  DFMA R10, R10, R8, R10 ;  /* 0x000000080a0a722b */ /* 0x000fd0000000000a */
[----:B------:R-:W-:-:S08]  /*5e10*/  DMUL R8, R10, -UR4 ;  /* 0x800000040a087c28 */ /* 0x000fd00008000000 */
[----:B------:R-:W-:-:S08]  /*5e20*/  DFMA R8, R10, -UR4, R8 ;  /* 0x800000040a087c2b */ /* 0x000fd00008000008 */
[C---:B------:R-:W-:Y:S02]  /*5e30*/  DMUL R14, R8.reuse, R8 ;  /* 0x00000008080e7228 */ /* 0x040fe40000000000 */
[----:B------:R-:W-:-:S06]  /*5e40*/  DADD R16, -R8, -UR4 ;  /* 0x8000000408107e29 */ /* 0x000fcc0008000100 */
[----:B------:R-:W-:Y:S01]  /*5e50*/  DFMA R12, R14, UR6, R12 ;  /* 0x000000060e0c7c2b */ /* 0x000fe2000800000c */
[----:B------:R-:W-:Y:S01]  /*5e60*/  UMOV UR6, 0x75488a3f ;  /* 0x75488a3f00067882 */ /* 0x000fe20000000000 */
[----:B------:R-:W-:Y:S01]  /*5e70*/  UMOV UR7, 0x3ef3b20a ;  /* 0x3ef3b20a00077882 */ /* 0x000fe20000000000 */
[----:B------:R-:W-:Y:S02]  /*5e80*/  DADD R20, R16, R16 ;  /* 0x0000000010147229 */ /* 0x000fe40000000010 */
[----:B------:R-:W-:-:S03]  /*5e90*/  DMUL R16, R8, R8 ;  /* 0x0000000808107228 */ /* 0x000fc60000000000 */
[----:B------:R-:W-:Y:S01]  /*5ea0*/  DFMA R12, R14, R12, UR6 ;  /* 0x000000060e0c7e2b */ /* 0x000fe2000800000c */
[----:B------:R-:W-:Y:S01]  /*5eb0*/  UMOV UR6, 0xe4faecd5 ;  /* 0xe4faecd500067882 */ /* 0x000fe20000000000 */
[----:B------:R-:W-:Y:S01]  /*5ec0*/  UMOV UR7, 0x3f1745cd ;  /* 0x3f1745cd00077882 */ /* 0x000fe20000000000 */
[----:B------:R-:W-:Y:S01]  /*5ed0*/  DFMA R20, -R8, -UR4, R20 ;  /* 0x8000000408147c2b */ /* 0x000fe20008000114 */
[----:B------:R-:W-:Y:S01]  /*5ee0*/  UMOV UR4, 0xb9e7b0 ;  /* 0x00b9e7b000047882 */ /* 0x000fe20000000000 */
[----:B------:R-:W-:-:S03]  /*5ef0*/  UMOV UR5, 0x3c46a4cb ;  /* 0x3c46a4cb00057882 */ /* 0x000fc60000000000 */
[----:B------:R-:W-:Y:S01]  /*5f00*/  DFMA R12, R14, R12, UR6 ;  /* 0x000000060e0c7e2b */ /* 0x000fe2000800000c */
[----:B------:R-:W-:Y:S01]  /*5f10*/  UMOV UR6, 0x258a578b ;  /* 0x258a578b00067882 */ /* 0x000fe20000000000 */
[----:B------:R-:W-:Y:S01]  /*5f20*/  UMOV UR7, 0x3f3c71c7 ;  /* 0x3f3c71c700077882 */ /* 0x000fe20000000000 */
[----:B------:R-:W-:-:S05]  /*5f30*/  DMUL R10, R10, R20 ;  /* 0x000000140a0a7228 */ /* 0x000fca0000000000 */
[----:B------:R-:W-:Y:S01]  /*5f40*/  DFMA R12, R14, R12, UR6 ;  /* 0x000000060e0c7e2b */ /* 0x000fe2000800000c */
[----:B------:R-:W-:Y:S01]  /*5f50*/  UMOV UR6, 0x9242b910 ;  /* 0x9242b91000067882 */ /* 0x000fe20000000000 */
[----:B------:R-:W-:-:S03]  /*5f60*/  UMOV UR7, 0x3f624924 ;  /* 0x3f62492400077882 */ /* 0x000fc60000000000 */
[----:B------:R-:W-:Y:S01]  /*5f70*/  IADD3 R25, PT, PT, R11, 0x100000, RZ ;  /* 0x001000000b197810 */ /* 0x000fe20007ffe0ff */
[----:B------:R-:W-:Y:S02]  /*5f80*/  IMAD.MOV.U32 R24, RZ, RZ, R10 ;  /* 0x000000ffff187224 */ /* 0x000fe400078e000a */
[----:B------:R-:W-:Y:S01]  /*5f90*/  DFMA R12, R14, R12, UR6 ;  /* 0x000000060e0c7e2b */ /* 0x000fe2000800000c */
[----:B------:R-:W-:Y:S01]  /*5fa0*/  UMOV UR6, 0x99999dfb ;  /* 0x99999dfb00067882 */ /* 0x000fe20000000000 */
[----:B------:R-:W-:-:S06]  /*5fb0*/  UMOV UR7, 0x3f899999 ;  /* 0x3f89999900077882 */ /* 0x000fcc0000000000 */
[----:B------:R-:W-:Y:S01]  /*5fc0*/  DFMA R18, R14, R12, UR6 ;  /* 0x000000060e127e2b */ /* 0x000fe2000800000c */
[----:B------:R-:W-:Y:S01]  /*5fd0*/  UMOV UR6, 0x55555555 ;  /* 0x5555555500067882 */ /* 0x000fe20000000000 */
[----:B------:R-:W-:-:S06]  /*5fe0*/  UMOV UR7, 0x3fb55555 ;  /* 0x3fb5555500077882 */ /* 0x000fcc0000000000 */
[----:B------:R-:W-:-:S08]  /*5ff0*/  DFMA R12, R14, R18, UR6 ;  /* 0x000000060e0c7e2b */ /* 0x000fd00008000012 */
[----:B------:R-:W-:-:S08]  /*6000*/  DADD R22, -R12, UR6 ;  /* 0x000000060c167e29 */ /* 0x000fd00008000100 */
[----:B------:R-:W-:Y:S02]  /*6010*/  DFMA R22, R14, R18, R22 ;  /* 0x000000120e16722b */ /* 0x000fe40000000016 */
[----:B------:R-:W-:-:S06]  /*6020*/  DMUL R14, R8, R16 ;  /* 0x00000010080e7228 */ /* 0x000fcc0000000000 */
[----:B------:R-:W-:Y:S01]  /*6030*/  DADD R20, R22, -UR4 ;  /* 0x8000000416147e29 */ /* 0x000fe20008000000 */
[----:B------:R-:W-:Y:S01]  /*6040*/  UMOV UR4, 0x0 ;  /* 0x0000000000047882 */ /* 0x000fe20000000000 */
[C---:B------:R-:W-:Y:S01]  /*6050*/  DFMA R26, R8.reuse, R16, -R14 ;  /* 0x00000010081a722b */ /* 0x040fe2000000080e */
[----:B------:R-:W-:Y:S01]  /*6060*/  UMOV UR5, 0x40080000 ;  /* 0x4008000000057882 */ /* 0x000fe20000000000 */
[----:B------:R-:W-:-:S04]  /*6070*/  DFMA R22, R8, R8, -R16 ;  /* 0x000000080816722b */ /* 0x000fc80000000810 */
[----:B------:R-:W-:Y:S02]  /*6080*/  DADD R18, R12, R20 ;  /* 0x000000000c127229 */ /* 0x000fe40000000014 */
[----:B------:R-:W-:Y:S02]  /*6090*/  DFMA R26, R10, R16, R26 ;  /* 0x000000100a1a722b */ /* 0x000fe4000000001a */
[----:B------:R-:W-:-:S04]  /*60a0*/  DFMA R22, R8, R24, R22 ;  /* 0x000000180816722b */ /* 0x000fc80000000016 */
[----:B------:R-:W-:Y:S02]  /*60b0*/  DMUL R16, R18, R14 ;  /* 0x0000000e12107228 */ /* 0x000fe40000000000 */
[----:B------:R-:W-:Y:S02]  /*60c0*/  DADD R12, R12, -R18 ;  /* 0x000000000c0c7229 */ /* 0x000fe40000000812 */
[----:B------:R-:W-:-:S04]  /*60d0*/  DFMA R22, R8, R22, R26 ;  /* 0x000000160816722b */ /* 0x000fc8000000001a */
[----:B------:R-:W-:Y:S02]  /*60e0*/  DFMA R24, R18, R14, -R16 ;  /* 0x0000000e1218722b */ /* 0x000fe40000000810 */
[----:B------:R-:W-:-:S06]  /*60f0*/  DADD R12, R20, R12 ;  /* 0x00000000140c7229 */ /* 0x000fcc000000000c */
[----:B------:R-:W-:-:S08]  /*6100*/  DFMA R22, R18, R22, R24 ;  /* 0x000000161216722b */ /* 0x000fd00000000018 */
[----:B------:R-:W-:-:S08]  /*6110*/  DFMA R22, R12, R14, R22 ;  /* 0x0000000e0c16722b */ /* 0x000fd00000000016 */
[----:B------:R-:W-:-:S08]  /*6120*/  DADD R14, R16, R22 ;  /* 0x00000000100e7229 */ /* 0x000fd00000000016 */
[--C-:B------:R-:W-:Y:S02]  /*6130*/  DADD R12, R8, R14.reuse ;  /* 0x00000000080c7229 */ /* 0x100fe4000000000e */
[----:B------:R-:W-:-:S06]  /*6140*/  DADD R16, R16, -R14 ;  /* 0x0000000010107229 */ /* 0x000fcc000000080e */
[----:B------:R-:W-:Y:S02]  /*6150*/  DADD R8, R8, -R12 ;  /* 0x0000000008087229 */ /* 0x000fe4000000080c */
[----:B------:R-:W-:-:S06]  /*6160*/  DADD R16, R22, R16 ;  /* 0x0000000016107229 */ /* 0x000fcc0000000010 */
[----:B------:R-:W-:-:S08]  /*6170*/  DADD R8, R14, R8 ;  /* 0x000000000e087229 */ /* 0x000fd00000000008 */
[----:B------:R-:W-:-:S08]  /*6180*/  DADD R8, R16, R8 ;  /* 0x0000000010087229 */ /* 0x000fd00000000008 */
[----:B------:R-:W-:Y:S01]  /*6190*/  DADD R14, R10, R8 ;  /* 0x000000000a0e7229 */ /* 0x000fe20000000008 */
[----:B------:R-:W-:Y:S01]  /*61a0*/  IMAD.MOV.U32 R10, RZ, RZ, -0x105c611 ;  /* 0xfefa39efff0a7424 */ /* 0x000fe200078e00ff */
[----:B------:R-:W-:Y:S01]  /*61b0*/  MOV R11, 0x3fe62e42 ;  /* 0x3fe62e42000b7802 */ /* 0x000fe20000000f00 */
[----:B------:R-:W-:Y:S02]  /*61c0*/  IMAD.MOV.U32 R8, RZ, RZ, -0x105c611 ;  /* 0xfefa39efff087424 */ /* 0x000fe400078e00ff */
[----:B------:R-:W-:-:S03]  /*61d0*/  IMAD.MOV.U32 R9, RZ, RZ, 0x3fe62e42 ;  /* 0x3fe62e42ff097424 */ /* 0x000fc600078e00ff */
[----:B------:R-:W-:-:S08]  /*61e0*/  DADD R16, R12, R14 ;  /* 0x000000000c107229 */ /* 0x000fd0000000000e */
[--C-:B------:R-:W-:Y:S02]  /*61f0*/  DFMA R10, R10, UR4, R16.reuse ;  /* 0x000000040a0a7c2b */ /* 0x100fe40008000010 */
[----:B------:R-:W-:-:S06]  /*6200*/  DADD R12, R12, -R16 ;  /* 0x000000000c0c7229 */ /* 0x000fcc0000000810 */
[----:B------:R-:W-:Y:S02]  /*6210*/  DFMA R18, -R8, 3, R10 ;  /* 0x400800000812782b */ /* 0x000fe4000000010a */
[----:B------:R-:W-:Y:S01]  /*6220*/  DADD R12, R14, R12 ;  /* 0x000000000e0c7229 */ /* 0x000fe2000000000c */
[----:B------:R-:W-:Y:S01]  /*6230*/  MOV R14, 0x3b39803f ;  /* 0x3b39803f000e7802 */ /* 0x000fe20000000f00 */
[----:B------:R-:W-:-:S04]  /*6240*/  IMAD.MOV.U32 R15, RZ, RZ, 0x3c7abc9e ;  /* 0x3c7abc9eff0f7424 */ /* 0x000fc800078e00ff */
[----:B------:R-:W-:Y:S01]  /*6250*/  DADD R18, -R16, R18 ;  /* 0x0000000010127229 */ /* 0x000fe20000000112 */
[----:B------:R-:W-:Y:S02]  /*6260*/  LOP3.LUT R17, R7, 0xff0fffff, RZ, 0xc0, !PT ;  /* 0xff0fffff07117812 */ /* 0x000fe400078ec0ff */
[----:B------:R-:W-:Y:S02]  /*6270*/  MOV R16, R6 ;  /* 0x0000000600107202 */ /* 0x000fe40000000f00 */
[----:B------:R-:W-:-:S03]  /*6280*/  SEL R17, R17, R7, P0 ;  /* 0x0000000711117207 */ /* 0x000fc60000000000 */
[----:B------:R-:W-:-:S08]  /*6290*/  DADD R12, R12, -R18 ;  /* 0x000000000c0c7229 */ /* 0x000fd00000000812 */
[----:B------:R-:W-:Y:S01]  /*62a0*/  DFMA R12, R14, UR4, R12 ;  /* 0x000000040e0c7c2b */ /* 0x000fe2000800000c */
[----:B------:R-:W-:Y:S01]  /*62b0*/  UMOV UR4, 0x3b39803f ;  /* 0x3b39803f00047882 */ /* 0x000fe20000000000 */
[----:B------:R-:W-:-:S06]  /*62c0*/  UMOV UR5, 0x3c7abc9e ;  /* 0x3c7abc9e00057882 */ /* 0x000fcc0000000000 */
[----:B------:R-:W-:-:S08]  /*62d0*/  DADD R14, R10, R12 ;  /* 0x000000000a0e7229 */ /* 0x000fd0000000000c */
[----:B------:R-:W-:Y:S02]  /*62e0*/  DADD R10, R10, -R14 ;  /* 0x000000000a0a7229 */ /* 0x000fe4000000080e */
[----:B------:R-:W-:-:S06]  /*62f0*/  DMUL R6, R14, R16 ;  /* 0x000000100e067228 */ /* 0x000fcc0000000000 */
[----:B------:R-:W-:Y:S02]  /*6300*/  DADD R10, R12, R10 ;  /* 0x000000000c0a7229 */ /* 0x000fe4000000000a */
[----:B------:R-:W-:Y:S01]  /*6310*/  DFMA R14, R14, R16, -R6 ;  /* 0x000000100e0e722b */ /* 0x000fe20000000806 */
[----:B------:R-:W-:Y:S02]  /*6320*/  IMAD.MOV.U32 R12, RZ, RZ, 0x652b82fe ;  /* 0x652b82feff0c7424 */ /* 0x000fe400078e00ff */
[----:B------:R-:W-:-:S05]  /*6330*/  IMAD.MOV.U32 R13, RZ, RZ, 0x3ff71547 ;  /* 0x3ff71547ff0d7424 */ /* 0x000fca00078e00ff */
[----:B------:R-:W-:-:S08]  /*6340*/  DFMA R14, R10, R16, R14 ;  /* 0x000000100a0e722b */ /* 0x000fd0000000000e */
[----:B------:R-:W-:-:S08]  /*6350*/  DADD R10, R6, R14 ;  /* 0x00000000060a7229 */ /* 0x000fd0000000000e */
[----:B------:R-:W-:Y:S02]  /*6360*/  DFMA R12, R10, R12, 6.75539944105574400000e+15 ;  /* 0x433800000a0c742b */ /* 0x000fe4000000000c */
[----:B------:R-:W-:Y:S01]  /*6370*/  FSETP.GEU.AND P0, PT, |R11|, 4.1917929649353027344, PT ;  /* 0x4086232b0b00780b */ /* 0x000fe20003f0e200 */
[----:B------:R-:W-:-:S05]  /*6380*/  DADD R6, R6, -R10 ;  /* 0x0000000006067229 */ /* 0x000fca000000080a */
[----:B------:R-:W-:-:S03]  /*6390*/  DADD R16, R12, -6.75539944105574400000e+15 ;  /* 0xc33800000c107429 */ /* 0x000fc60000000000 */
[----:B------:R-:W-:-:S05]  /*63a0*/  DADD R6, R14, R6 ;  /* 0x000000000e067229 */ /* 0x000fca0000000006 */
[----:B------:R-:W-:-:S08]  /*63b0*/  DFMA R8, R16, -R8, R10 ;  /* 0x800000081008722b */ /* 0x000fd0000000000a */
[----:B------:R-:W-:Y:S01]  /*63c0*/  DFMA R8, R16, -UR4, R8 ;  /* 0x8000000410087c2b */ /* 0x000fe20008000008 */
[----:B------:R-:W-:Y:S01]  /*63d0*/  UMOV UR4, 0x69ce2bdf ;  /* 0x69ce2bdf00047882 */ /* 0x000fe20000000000 */
[----:B------:R-:W-:Y:S01]  /*63e0*/  MOV R16, 0xfca213ea ;  /* 0xfca213ea00107802 */ /* 0x000fe20000000f00 */
[----:B------:R-:W-:Y:S01]  /*63f0*/  IMAD.MOV.U32 R17, RZ, RZ, 0x3e928af3 ;  /* 0x3e928af3ff117424 */ /* 0x000fe200078e00ff */
        /* <DEDUP_REMOVED lines=28> */
[----:B------:R-:W-:Y:S01]  /*65c0*/  IMAD R9, R12, 0x100000, R17 ;  /* 0x001000000c097824 */ /* 0x000fe200078e0211 */
[----:B------:R-:W-:Y:S01]  /*65d0*/  MOV R8, R16 ;  /* 0x0000001000087202 */ /* 0x000fe20000000f00 */
[----:B------:R-:W-:Y:S06]  /*65e0*/  @!P0 BRA `(.L_x_257) ;  /* 0x0000000000348947 */ /* 0x000fec0003800000 */
[----:B------:R-:W-:Y:S01]  /*65f0*/  FSETP.GEU.AND P1, PT, |R11|, 4.2275390625, PT ;  /* 0x408748000b00780b */ /* 0x000fe20003f2e200 */
[C---:B------:R-:W-:Y:S02]  /*6600*/  DADD R8, R10.reuse, +INF ;  /* 0x7ff000000a087429 */ /* 0x040fe40000000000 */
[----:B------:R-:W-:-:S08]  /*6610*/  DSETP.GEU.AND P0, PT, R10, RZ, PT ;  /* 0x000000ff0a00722a */ /* 0x000fd00003f0e000 */
[----:B------:R-:W-:Y:S02]  /*6620*/  FSEL R8, R8, RZ, P0 ;  /* 0x000000ff08087208 */ /* 0x000fe40000000000 */
[----:B------:R-:W-:Y:S01]  /*6630*/  FSEL R9, R9, RZ, P0 ;  /* 0x000000ff09097208 */ /* 0x000fe20000000000 */
[----:B------:R-:W-:Y:S06]  /*6640*/  @P1 BRA `(.L_x_257) ;  /* 0x00000000001c1947 */ /* 0x000fec0003800000 */
[----:B------:R-:W-:-:S04]  /*6650*/  LEA.HI R3, R12, R12, RZ, 0x1 ;  /* 0x0000000c0c037211 */ /* 0x000fc800078f08ff */
[----:B------:R-:W-:-:S05]  /*6660*/  SHF.R.S32.HI R3, RZ, 0x1, R3 ;  /* 0x00000001ff037819 */ /* 0x000fca0000011403 */
[----:B------:R-:W-:Y:S02]  /*6670*/  IMAD.IADD R8, R12, 0x1, -R3 ;  /* 0x000000010c087824 */ /* 0x000fe400078e0a03 */
[----:B------:R-:W-:-:S03]  /*6680*/  IMAD R17, R3, 0x100000, R17 ;  /* 0x0010000003117824 */ /* 0x000fc600078e0211 */
[----:B------:R-:W-:Y:S02]  /*6690*/  LEA R9, R8, 0x3ff00000, 0x14 ;  /* 0x3ff0000008097811 */ /* 0x000fe400078ea0ff */
[----:B------:R-:W-:-:S06]  /*66a0*/  MOV R8, RZ ;  /* 0x000000ff00087202 */ /* 0x000fcc0000000f00 */
[----:B------:R-:W-:-:S11]  /*66b0*/  DMUL R8, R16, R8 ;  /* 0x0000000810087228 */ /* 0x000fd60000000000 */
.L_x_257:
[----:B------:R-:W-:Y:S01]  /*66c0*/  DFMA R6, R6, R8, R8 ;  /* 0x000000080606722b */ /* 0x000fe20000000008 */
[----:B------:R-:W-:Y:S01]  /*66d0*/  IMAD.MOV.U32 R5, RZ, RZ, 0x0 ;  /* 0x00000000ff057424 */ /* 0x000fe200078e00ff */
[----:B------:R-:W-:-:S08]  /*66e0*/  DSETP.NEU.AND P0, PT, |R8|, +INF , PT ;  /* 0x7ff000000800742a */ /* 0x000fd00003f0d200 */
[----:B------:R-:W-:Y:S02]  /*66f0*/  FSEL R3, R8, R6, !P0 ;  /* 0x0000000608037208 */ /* 0x000fe40004000000 */
[----:B------:R-:W-:Y:S01]  /*6700*/  FSEL R6, R9, R7, !P0 ;  /* 0x0000000709067208 */ /* 0x000fe20004000000 */
[----:B------:R-:W-:Y:S06]  /*6710*/  RET.REL.NODEC R4 `(_Z23computeResponsibilitiesPKdS0_S0_S0_S0_Pdiii) ;  /* 0xffffff9804387950 */ /* 0x000fec0003c3ffff */
.L_x_258:
        /* <DEDUP_REMOVED lines=14> */
.L_x_263:


//--------------------- .nv.shared.reserved.0     --------------------------
	.section	.nv.shared.reserved.0,"aw",@nobits
	.weak		__nv_reservedSMEM_offset_0_alias
	.size		__nv_reservedSMEM_offset_0_alias, 0, 64
	.other		__nv_reservedSMEM_offset_0_alias,@"STO_CUDA_RESERVED_SHARED STV_DEFAULT"
__nv_reservedSMEM_offset_0_alias:
	.zero		0
	.zero		64


//--------------------- .nv.constant0._Z5mStepPKdS0_PdS1_S1_iii --------------------------
	.section	.nv.constant0._Z5mStepPKdS0_PdS1_S1_iii,"a",@progbits
	.sectionflags	@""
	.align	4
.nv.constant0._Z5mStepPKdS0_PdS1_S1_iii:
	.zero		948


//--------------------- .nv.constant0._Z23computeResponsibilitiesPKdS0_S0_S0_S0_Pdiii --------------------------
	.section	.nv.constant0._Z23computeResponsibilitiesPKdS0_S0_S0_S0_Pdiii,"a",@progbits
	.sectionflags	@""
	.align	4
.nv.constant0._Z23computeResponsibilitiesPKdS0_S0_S0_S0_Pdiii:
	.zero		956


//--------------------- SYMBOLS --------------------------

	.type		.nv.reservedSmem.offset0,@object
	.size		.nv.reservedSmem.offset0,0x4
